	.target	sm_100a

	.elftype	@"ET_EXEC"


//--------------------- .note.nv.tkinfo           --------------------------
	.section	.note.nv.tkinfo,"",@"SHT_NOTE"
	.sectionflags	@"SHF_NOTE_NV_TKINFO"
	.tkinfo
        /*0018*/ 	.word	0x00000002
        /*0030*/ 	.string	""
        /*0030*/ 	.string	"ptxas"
        /*0030*/ 	.string	"Cuda compilation tools, release 13.0, V13.0.88"
        /*0030*/ 	.string	"Build cuda_13.0.r13.0/compiler.36424714_0"
        /*0030*/ 	.string	"-arch sm_100a -m 64 "



//--------------------- .note.nv.cuinfo           --------------------------
	.section	.note.nv.cuinfo,"",@"SHT_NOTE"
	.sectionflags	@"SHF_NOTE_NV_CUINFO"
        /*0018*/ 	.short	0x0002
        /*001a*/ 	.short	0x0064
        /*001c*/ 	.short	0x0082
	.zero		2


//--------------------- .nv.info                  --------------------------
	.section	.nv.info,"",@"SHT_CUDA_INFO"
	.align	4


	//----- nvinfo : EIATTR_REGCOUNT
	.align		4
        /*0000*/ 	.byte	0x04, 0x2f
        /*0002*/ 	.short	(.L_19 - .L_18)
	.align		4
.L_18:
        /*0004*/ 	.word	index@(_ZN7cutlass13device_kernelINS_4gemm6kernel13GemmUniversalIN4cute5tupleIJiiiiEEENS1_10collective13CollectiveMmaINS1_35MainloopSm100TmaUmmaWarpSpecializedILi8ELi2ELi4ENS5_IJNS4_1CILi2EEENSA_ILi1EEESC_EEEEENS5_IJNSA_ILi256EEENSA_ILi128EEENSA_ILi64EEEEEENS_6half_tENS5_IJlSC_lEEESJ_SK_NS4_8TiledMMAINS4_8MMA_AtomIJNS4_26SM100_MMA_F16BF16_2x1SM_SSISJ_SJ_fLi256ELi128ELNS4_4UMMA5MajorE0ELSP_0ELNSO_7ScaleInE0ELSQ_0EEEEEENS4_6LayoutINS5_IJSC_SC_SC_EEENS5_IJNSA_ILi0EEESV_SV_EEEEENS5_IJNS4_10UnderscoreESY_SY_EEEEENS4_18SM100_TMA_2SM_LOADENS4_14ComposedLayoutINS4_7SwizzleILi3ELi4ELi3EEENS4_18smem_ptr_flag_bitsILi16EEENST_INS5_IJNSA_ILi8EEESH_EEENS5_IJSH_SC_EEEEEEEvNS4_8identityES11_S1B_vS1C_EENS_8epilogue10collective18CollectiveEpilogueINS1E_23Sm100TmaWarpSpecializedILi4ELi2ELi32ELb1ELb0EEEJNS5_IJSG_SG_SH_EEENS5_IJNST_ISG_SC_EENST_INSA_ILi32EEESC_EEEEESJ_SK_SJ_SK_NS1E_6fusion15FusionCallbacksIS1I_NS1O_17LinearCombinationISJ_fSJ_fLNS_15FloatRoundStyleE2EEES1J_S1N_JEEENS4_5SM1004TMEM4LOAD26SM100_TMEM_LOAD_32dp32b32xENS4_13SM90_TMA_LOADENS12_INS13_ILi2ELi4ELi3EEES16_NST_INS5_IJS17_S1L_EEENS5_IJS1L_SC_EEEEEEENS4_39AutoVectorizingCopyWithAssumedAlignmentILi128EEENS4_14SM90_TMA_STOREES23_S25_S25_EEEvvEEEEvNT_6ParamsE)
        /*0008*/ 	.word	0x00000073


	//----- nvinfo : EIATTR_FRAME_SIZE
	.align		4
.L_19:
        /*000c*/ 	.byte	0x04, 0x11
        /*000e*/ 	.short	(.L_21 - .L_20)
	.align		4
.L_20:
        /*0010*/ 	.word	index@($__internal_2_$__cuda_sm10x_tcgen05_guardrail_trap_unallocated_columns_being_dealloced)
        /*0014*/ 	.word	0x00000000


	//----- nvinfo : EIATTR_FRAME_SIZE
	.align		4
.L_21:
        /*0018*/ 	.byte	0x04, 0x11
        /*001a*/ 	.short	(.L_23 - .L_22)
	.align		4
.L_22:
        /*001c*/ 	.word	index@($__internal_1_$__cuda_sm10x_tcgen05_guardrail_trap_phase_invalid_during_alloc)
        /*0020*/ 	.word	0x00000000


	//----- nvinfo : EIATTR_FRAME_SIZE
	.align		4
.L_23:
        /*0024*/ 	.byte	0x04, 0x11
        /*0026*/ 	.short	(.L_25 - .L_24)
	.align		4
.L_24:
        /*0028*/ 	.word	index@($__internal_0_$__cuda_sm10x_tcgen05_guardrail_trap_col_being_dealloced_not_returned_by_alloc)
        /*002c*/ 	.word	0x00000000


	//----- nvinfo : EIATTR_FRAME_SIZE
	.align		4
.L_25:
        /*0030*/ 	.byte	0x04, 0x11
        /*0032*/ 	.short	(.L_27 - .L_26)
	.align		4
.L_26:
        /*0034*/ 	.word	index@(_ZN7cutlass13device_kernelINS_4gemm6kernel13GemmUniversalIN4cute5tupleIJiiiiEEENS1_10collective13CollectiveMmaINS1_35MainloopSm100TmaUmmaWarpSpecializedILi8ELi2ELi4ENS5_IJNS4_1CILi2EEENSA_ILi1EEESC_EEEEENS5_IJNSA_ILi256EEENSA_ILi128EEENSA_ILi64EEEEEENS_6half_tENS5_IJlSC_lEEESJ_SK_NS4_8TiledMMAINS4_8MMA_AtomIJNS4_26SM100_MMA_F16BF16_2x1SM_SSISJ_SJ_fLi256ELi128ELNS4_4UMMA5MajorE0ELSP_0ELNSO_7ScaleInE0ELSQ_0EEEEEENS4_6LayoutINS5_IJSC_SC_SC_EEENS5_IJNSA_ILi0EEESV_SV_EEEEENS5_IJNS4_10UnderscoreESY_SY_EEEEENS4_18SM100_TMA_2SM_LOADENS4_14ComposedLayoutINS4_7SwizzleILi3ELi4ELi3EEENS4_18smem_ptr_flag_bitsILi16EEENST_INS5_IJNSA_ILi8EEESH_EEENS5_IJSH_SC_EEEEEEEvNS4_8identityES11_S1B_vS1C_EENS_8epilogue10collective18CollectiveEpilogueINS1E_23Sm100TmaWarpSpecializedILi4ELi2ELi32ELb1ELb0EEEJNS5_IJSG_SG_SH_EEENS5_IJNST_ISG_SC_EENST_INSA_ILi32EEESC_EEEEESJ_SK_SJ_SK_NS1E_6fusion15FusionCallbacksIS1I_NS1O_17LinearCombinationISJ_fSJ_fLNS_15FloatRoundStyleE2EEES1J_S1N_JEEENS4_5SM1004TMEM4LOAD26SM100_TMEM_LOAD_32dp32b32xENS4_13SM90_TMA_LOADENS12_INS13_ILi2ELi4ELi3EEES16_NST_INS5_IJS17_S1L_EEENS5_IJS1L_SC_EEEEEEENS4_39AutoVectorizingCopyWithAssumedAlignmentILi128EEENS4_14SM90_TMA_STOREES23_S25_S25_EEEvvEEEEvNT_6ParamsE)
        /*0038*/ 	.word	0x00000000


	//----- nvinfo : EIATTR_MIN_STACK_SIZE
	.align		4
.L_27:
        /*003c*/ 	.byte	0x04, 0x12
        /*003e*/ 	.short	(.L_29 - .L_28)
	.align		4
.L_28:
        /*0040*/ 	.word	index@(_ZN7cutlass13device_kernelINS_4gemm6kernel13GemmUniversalIN4cute5tupleIJiiiiEEENS1_10collective13CollectiveMmaINS1_35MainloopSm100TmaUmmaWarpSpecializedILi8ELi2ELi4ENS5_IJNS4_1CILi2EEENSA_ILi1EEESC_EEEEENS5_IJNSA_ILi256EEENSA_ILi128EEENSA_ILi64EEEEEENS_6half_tENS5_IJlSC_lEEESJ_SK_NS4_8TiledMMAINS4_8MMA_AtomIJNS4_26SM100_MMA_F16BF16_2x1SM_SSISJ_SJ_fLi256ELi128ELNS4_4UMMA5MajorE0ELSP_0ELNSO_7ScaleInE0ELSQ_0EEEEEENS4_6LayoutINS5_IJSC_SC_SC_EEENS5_IJNSA_ILi0EEESV_SV_EEEEENS5_IJNS4_10UnderscoreESY_SY_EEEEENS4_18SM100_TMA_2SM_LOADENS4_14ComposedLayoutINS4_7SwizzleILi3ELi4ELi3EEENS4_18smem_ptr_flag_bitsILi16EEENST_INS5_IJNSA_ILi8EEESH_EEENS5_IJSH_SC_EEEEEEEvNS4_8identityES11_S1B_vS1C_EENS_8epilogue10collective18CollectiveEpilogueINS1E_23Sm100TmaWarpSpecializedILi4ELi2ELi32ELb1ELb0EEEJNS5_IJSG_SG_SH_EEENS5_IJNST_ISG_SC_EENST_INSA_ILi32EEESC_EEEEESJ_SK_SJ_SK_NS1E_6fusion15FusionCallbacksIS1I_NS1O_17LinearCombinationISJ_fSJ_fLNS_15FloatRoundStyleE2EEES1J_S1N_JEEENS4_5SM1004TMEM4LOAD26SM100_TMEM_LOAD_32dp32b32xENS4_13SM90_TMA_LOADENS12_INS13_ILi2ELi4ELi3EEES16_NST_INS5_IJS17_S1L_EEENS5_IJS1L_SC_EEEEEEENS4_39AutoVectorizingCopyWithAssumedAlignmentILi128EEENS4_14SM90_TMA_STOREES23_S25_S25_EEEvvEEEEvNT_6ParamsE)
        /*0044*/ 	.word	0x00000000
.L_29:


//--------------------- .nv.compat                --------------------------
	.section	.nv.compat,"",@"SHT_CUDA_COMPAT_INFO"
	.align	4
        /*0000*/ 	.byte	0x02, 0x09, 0x01, 0x00, 0x02, 0x02, 0x02, 0x00, 0x02, 0x05, 0x05, 0x00, 0x03, 0x07, 0x01, 0x01
        /*0010*/ 	.byte	0x02, 0x03, 0x01, 0x00, 0x02, 0x06, 0x01, 0x00, 0x04, 0x0b, 0x08, 0x00, 0x09, 0x00, 0x00, 0x00
        /*0020*/ 	.byte	0x00, 0x00, 0x00, 0x00


//--------------------- .nv.info._ZN7cutlass13device_kernelINS_4gemm6kernel13GemmUniversalIN4cute5tupleIJiiiiEEENS1_10collective13CollectiveMmaINS1_35MainloopSm100TmaUmmaWarpSpecializedILi8ELi2ELi4ENS5_IJNS4_1CILi2EEENSA_ILi1EEESC_EEEEENS5_IJNSA_ILi256EEENSA_ILi128EEENSA_ILi64EEEEEENS_6half_tENS5_IJlSC_lEEESJ_SK_NS4_8TiledMMAINS4_8MMA_AtomIJNS4_26SM100_MMA_F16BF16_2x1SM_SSISJ_SJ_fLi256ELi128ELNS4_4UMMA5MajorE0ELSP_0ELNSO_7ScaleInE0ELSQ_0EEEEEENS4_6LayoutINS5_IJSC_SC_SC_EEENS5_IJNSA_ILi0EEESV_SV_EEEEENS5_IJNS4_10UnderscoreESY_SY_EEEEENS4_18SM100_TMA_2SM_LOADENS4_14ComposedLayoutINS4_7SwizzleILi3ELi4ELi3EEENS4_18smem_ptr_flag_bitsILi16EEENST_INS5_IJNSA_ILi8EEESH_EEENS5_IJSH_SC_EEEEEEEvNS4_8identityES11_S1B_vS1C_EENS_8epilogue10collective18CollectiveEpilogueINS1E_23Sm100TmaWarpSpecializedILi4ELi2ELi32ELb1ELb0EEEJNS5_IJSG_SG_SH_EEENS5_IJNST_ISG_SC_EENST_INSA_ILi32EEESC_EEEEESJ_SK_SJ_SK_NS1E_6fusion15FusionCallbacksIS1I_NS1O_17LinearCombinationISJ_fSJ_fLNS_15FloatRoundStyleE2EEES1J_S1N_JEEENS4_5SM1004TMEM4LOAD26SM100_TMEM_LOAD_32dp32b32xENS4_13SM90_TMA_LOADENS12_INS13_ILi2ELi4ELi3EEES16_NST_INS5_IJS17_S1L_EEENS5_IJS1L_SC_EEEEEEENS4_39AutoVectorizingCopyWithAssumedAlignmentILi128EEENS4_14SM90_TMA_STOREES23_S25_S25_EEEvvEEEEvNT_6ParamsE --------------------------
	.section	.nv.info._ZN7cutlass13device_kernelINS_4gemm6kernel13GemmUniversalIN4cute5tupleIJiiiiEEENS1_10collective13CollectiveMmaINS1_35MainloopSm100TmaUmmaWarpSpecializedILi8ELi2ELi4ENS5_IJNS4_1CILi2EEENSA_ILi1EEESC_EEEEENS5_IJNSA_ILi256EEENSA_ILi128EEENSA_ILi64EEEEEENS_6half_tENS5_IJlSC_lEEESJ_SK_NS4_8TiledMMAINS4_8MMA_AtomIJNS4_26SM100_MMA_F16BF16_2x1SM_SSISJ_SJ_fLi256ELi128ELNS4_4UMMA5MajorE0ELSP_0ELNSO_7ScaleInE0ELSQ_0EEEEEENS4_6LayoutINS5_IJSC_SC_SC_EEENS5_IJNSA_ILi0EEESV_SV_EEEEENS5_IJNS4_10UnderscoreESY_SY_EEEEENS4_18SM100_TMA_2SM_LOADENS4_14ComposedLayoutINS4_7SwizzleILi3ELi4ELi3EEENS4_18smem_ptr_flag_bitsILi16EEENST_INS5_IJNSA_ILi8EEESH_EEENS5_IJSH_SC_EEEEEEEvNS4_8identityES11_S1B_vS1C_EENS_8epilogue10collective18CollectiveEpilogueINS1E_23Sm100TmaWarpSpecializedILi4ELi2ELi32ELb1ELb0EEEJNS5_IJSG_SG_SH_EEENS5_IJNST_ISG_SC_EENST_INSA_ILi32EEESC_EEEEESJ_SK_SJ_SK_NS1E_6fusion15FusionCallbacksIS1I_NS1O_17LinearCombinationISJ_fSJ_fLNS_15FloatRoundStyleE2EEES1J_S1N_JEEENS4_5SM1004TMEM4LOAD26SM100_TMEM_LOAD_32dp32b32xENS4_13SM90_TMA_LOADENS12_INS13_ILi2ELi4ELi3EEES16_NST_INS5_IJS17_S1L_EEENS5_IJS1L_SC_EEEEEEENS4_39AutoVectorizingCopyWithAssumedAlignmentILi128EEENS4_14SM90_TMA_STOREES23_S25_S25_EEEvvEEEEvNT_6ParamsE,"",@"SHT_CUDA_INFO"
	.sectionflags	@""
	.align	4


	//----- nvinfo : EIATTR_CUDA_API_VERSION
	.align		4
        /*0000*/ 	.byte	0x04, 0x37
        /*0002*/ 	.short	(.L_31 - .L_30)
.L_30:
        /*0004*/ 	.word	0x00000082


	//----- nvinfo : EIATTR_KPARAM_INFO
	.align		4
.L_31:
        /*0008*/ 	.byte	0x04, 0x17
        /*000a*/ 	.short	(.L_33 - .L_32)
.L_32:
        /*000c*/ 	.word	0x00000000
        /*0010*/ 	.short	0x0000
        /*0012*/ 	.short	0x0000
        /*0014*/ 	.byte	0x00, 0xf0, 0x01, 0x20


	//----- nvinfo : EIATTR_AT_ENTRY_FRAGMENTS
	.align		4
.L_33:
        /*0018*/ 	.byte	0x04, 0x4f
        /*001a*/ 	.short	(.L_35 - .L_34)


	//   ....[0]....
.L_34:
        /*001c*/ 	.word	0x00000007


	//----- nvinfo : EIATTR_RESERVED_SMEM_USED
	.align		4
.L_35:
        /*0020*/ 	.byte	0x01, 0x41
	.zero		2


	//----- nvinfo : EIATTR_SPARSE_MMA_MASK
	.align		4
        /*0024*/ 	.byte	0x03, 0x50
        /*0026*/ 	.short	0x0000


	//----- nvinfo : EIATTR_TCGEN05_2CTA_USED
	.align		4
        /*0028*/ 	.byte	0x01, 0x52
	.zero		2


	//----- nvinfo : EIATTR_MAXREG_COUNT
	.align		4
        /*002c*/ 	.byte	0x03, 0x1b
        /*002e*/ 	.short	0x00ff


	//----- nvinfo : EIATTR_NUM_BARRIERS
	.align		4
        /*0030*/ 	.byte	0x02, 0x4c
        /*0032*/ 	.byte	0x07
	.zero		1


	//----- nvinfo : EIATTR_EXTERNS
	.align		4
        /*0034*/ 	.byte	0x04, 0x0f
        /*0036*/ 	.short	(.L_37 - .L_36)


	//   ....[0]....
	.align		4
.L_36:
        /*0038*/ 	.word	index@(__assertfail)


	//----- nvinfo : EIATTR_MERCURY_ISA_VERSION
	.align		4
.L_37:
        /*003c*/ 	.byte	0x03, 0x5f
        /*003e*/ 	.short	0x0101


	//----- nvinfo : EIATTR_INT_WARP_WIDE_INSTR_OFFSETS
	.align		4
        /*0040*/ 	.byte	0x04, 0x31
        /*0042*/ 	.short	(.L_39 - .L_38)


	//   ....[0]....
.L_38:
        /*0044*/ 	.word	0x00000d90


	//   ....[1]....
        /*0048*/ 	.word	0x00000e30


	//   ....[2]....
        /*004c*/ 	.word	0x00002190


	//   ....[3]....
        /*0050*/ 	.word	0x000042a0


	//   ....[4]....
        /*0054*/ 	.word	0x000042d0


	//   ....[5]....
        /*0058*/ 	.word	0x00004320


	//   ....[6]....
        /*005c*/ 	.word	0x00004c40


	//   ....[7]....
        /*0060*/ 	.word	0x00004ca0


	//   ....[8]....
        /*0064*/ 	.word	0x00004d80


	//   ....[9]....
        /*0068*/ 	.word	0x00004df0


	//   ....[10]....
        /*006c*/ 	.word	0x00004f00


	//   ....[11]....
        /*0070*/ 	.word	0x00004f90


	//   ....[12]....
        /*0074*/ 	.word	0x00005160


	//   ....[13]....
        /*0078*/ 	.word	0x000052c0


	//----- nvinfo : EIATTR_COOP_GROUP_MASK_REGIDS
	.align		4
.L_39:
        /*007c*/ 	.byte	0x04, 0x29
        /*007e*/ 	.short	(.L_41 - .L_40)


	//   ....[0]....
.L_40:
        /*0080*/ 	.word	0xffffffff


	//   ....[1]....
        /*0084*/ 	.word	0xffffffff


	//   ....[2]....
        /*0088*/ 	.word	0xffffffff


	//   ....[3]....
        /*008c*/ 	.word	0xffffffff


	//   ....[4]....
        /*0090*/ 	.word	0xffffffff


	//   ....[5]....
        /*0094*/ 	.word	0xffffffff


	//   ....[6]....
        /*0098*/ 	.word	0xffffffff


	//   ....[7]....
        /*009c*/ 	.word	0xffffffff


	//   ....[8]....
        /*00a0*/ 	.word	0xffffffff


	//   ....[9]....
        /*00a4*/ 	.word	0xffffffff


	//   ....[10]....
        /*00a8*/ 	.word	0xffffffff


	//   ....[11]....
        /*00ac*/ 	.word	0xffffffff


	//   ....[12]....
        /*00b0*/ 	.word	0xffffffff


	//   ....[13]....
        /*00b4*/ 	.word	0xffffffff


	//----- nvinfo : EIATTR_COOP_GROUP_INSTR_OFFSETS
	.align		4
.L_41:
        /*00b8*/ 	.byte	0x04, 0x28
        /*00ba*/ 	.short	(.L_43 - .L_42)


	//   ....[0]....
.L_42:
        /*00bc*/ 	.word	0x000000c0


	//   ....[1]....
        /*00c0*/ 	.word	0x00000500


	//   ....[2]....
        /*00c4*/ 	.word	0x00000700


	//   ....[3]....
        /*00c8*/ 	.word	0x00000890


	//   ....[4]....
        /*00cc*/ 	.word	0x00000980


	//   ....[5]....
        /*00d0*/ 	.word	0x00000ae0


	//   ....[6]....
        /*00d4*/ 	.word	0x00000c70


	//   ....[7]....
        /*00d8*/ 	.word	0x00000eb0


	//   ....[8]....
        /*00dc*/ 	.word	0x00002070


	//   ....[9]....
        /*00e0*/ 	.word	0x00003090


	//   ....[10]....
        /*00e4*/ 	.word	0x00003560


	//   ....[11]....
        /*00e8*/ 	.word	0x00003590


	//   ....[12]....
        /*00ec*/ 	.word	0x000041b0


	//   ....[13]....
        /*00f0*/ 	.word	0x000043c0


	//----- nvinfo : EIATTR_VRC_CTA_INIT_COUNT
	.align		4
.L_43:
        /*00f4*/ 	.byte	0x02, 0x4a
        /*00f6*/ 	.byte	0x80
	.zero		1


	//----- nvinfo : EIATTR_SYSCALL_OFFSETS
	.align		4
        /*00f8*/ 	.byte	0x04, 0x46
        /*00fa*/ 	.short	(.L_45 - .L_44)


	//   ....[0]....
.L_44:
        /*00fc*/ 	.word	0x00005d40


	//   ....[1]....
        /*0100*/ 	.word	0x00005e30


	//   ....[2]....
        /*0104*/ 	.word	0x000065a0


	//   ....[3]....
        /*0108*/ 	.word	0x00007220


	//   ....[4]....
        /*010c*/ 	.word	0x00007e70


	//   ....[5]....
        /*0110*/ 	.word	0x00008ac0


	//----- nvinfo : EIATTR_MBARRIER_INSTR_OFFSETS
	.align		4
.L_45:
        /*0114*/ 	.byte	0x04, 0x39
        /*0116*/ 	.short	(.L_47 - .L_46)


	//   ....[0]....
.L_46:
        /*0118*/ 	.word	0x000005f0
        /*011c*/ 	.word	0x000000ff
        /*0120*/ 	.word	0x00000000
        /*0124*/ 	.short	0x0100
        /*0126*/ 	.byte	0x08
	.zero		1


	//   ....[1]....
        /*0128*/ 	.word	0x00000600
        /*012c*/ 	.word	0x000000ff
        /*0130*/ 	.word	0x00000040
        /*0134*/ 	.short	0x0100
        /*0136*/ 	.byte	0x08
	.zero		1


	//   ....[2]....
        /*0138*/ 	.word	0x00000610
        /*013c*/ 	.word	0x000000ff
        /*0140*/ 	.word	0x00000008
        /*0144*/ 	.short	0x0100
        /*0146*/ 	.byte	0x08
	.zero		1


	//   ....[3]....
        /*0148*/ 	.word	0x00000620
        /*014c*/ 	.word	0x000000ff
        /*0150*/ 	.word	0x00000048
        /*0154*/ 	.short	0x0100
        /*0156*/ 	.byte	0x08
	.zero		1


	//   ....[4]....
        /*0158*/ 	.word	0x00000630
        /*015c*/ 	.word	0x000000ff
        /*0160*/ 	.word	0x00000010
        /*0164*/ 	.short	0x0100
        /*0166*/ 	.byte	0x08
	.zero		1


	//   ....[5]....
        /*0168*/ 	.word	0x00000640
        /*016c*/ 	.word	0x000000ff
        /*0170*/ 	.word	0x00000050
        /*0174*/ 	.short	0x0100
        /*0176*/ 	.byte	0x08
	.zero		1


	//   ....[6]....
        /*0178*/ 	.word	0x00000650
        /*017c*/ 	.word	0x000000ff
        /*0180*/ 	.word	0x00000018
        /*0184*/ 	.short	0x0100
        /*0186*/ 	.byte	0x08
	.zero		1


	//   ....[7]....
        /*0188*/ 	.word	0x00000660
        /*018c*/ 	.word	0x000000ff
        /*0190*/ 	.word	0x00000058
        /*0194*/ 	.short	0x0100
        /*0196*/ 	.byte	0x08
	.zero		1


	//   ....[8]....
        /*0198*/ 	.word	0x00000670
        /*019c*/ 	.word	0x000000ff
        /*01a0*/ 	.word	0x00000020
        /*01a4*/ 	.short	0x0100
        /*01a6*/ 	.byte	0x08
	.zero		1


	//   ....[9]....
        /*01a8*/ 	.word	0x00000680
        /*01ac*/ 	.word	0x000000ff
        /*01b0*/ 	.word	0x00000060
        /*01b4*/ 	.short	0x0100
        /*01b6*/ 	.byte	0x08
	.zero		1


	//   ....[10]....
        /*01b8*/ 	.word	0x00000690
        /*01bc*/ 	.word	0x000000ff
        /*01c0*/ 	.word	0x00000028
        /*01c4*/ 	.short	0x0100
        /*01c6*/ 	.byte	0x08
	.zero		1


	//   ....[11]....
        /*01c8*/ 	.word	0x000006a0
        /*01cc*/ 	.word	0x000000ff
        /*01d0*/ 	.word	0x00000068
        /*01d4*/ 	.short	0x0100
        /*01d6*/ 	.byte	0x08
	.zero		1


	//   ....[12]....
        /*01d8*/ 	.word	0x000006b0
        /*01dc*/ 	.word	0x000000ff
        /*01e0*/ 	.word	0x00000030
        /*01e4*/ 	.short	0x0100
        /*01e6*/ 	.byte	0x08
	.zero		1


	//   ....[13]....
        /*01e8*/ 	.word	0x000006c0
        /*01ec*/ 	.word	0x000000ff
        /*01f0*/ 	.word	0x00000070
        /*01f4*/ 	.short	0x0100
        /*01f6*/ 	.byte	0x08
	.zero		1


	//   ....[14]....
        /*01f8*/ 	.word	0x000006d0
        /*01fc*/ 	.word	0x000000ff
        /*0200*/ 	.word	0x00000038
        /*0204*/ 	.short	0x0100
        /*0206*/ 	.byte	0x08
	.zero		1


	//   ....[15]....
        /*0208*/ 	.word	0x000006e0
        /*020c*/ 	.word	0x000000ff
        /*0210*/ 	.word	0x00000078
        /*0214*/ 	.short	0x0100
        /*0216*/ 	.byte	0x08
	.zero		1


	//   ....[16]....
        /*0218*/ 	.word	0x00000800
        /*021c*/ 	.word	0x000000ff
        /*0220*/ 	.word	0x00000080
        /*0224*/ 	.short	0x0100
        /*0226*/ 	.byte	0x09
	.zero		1


	//   ....[17]....
        /*0228*/ 	.word	0x00000810
        /*022c*/ 	.word	0x000000ff
        /*0230*/ 	.word	0x000000a0
        /*0234*/ 	.short	0x0100
        /*0236*/ 	.byte	0x09
	.zero		1


	//   ....[18]....
        /*0238*/ 	.word	0x00000820
        /*023c*/ 	.word	0x000000ff
        /*0240*/ 	.word	0x00000088
        /*0244*/ 	.short	0x0100
        /*0246*/ 	.byte	0x09
	.zero		1


	//   ....[19]....
        /*0248*/ 	.word	0x00000830
        /*024c*/ 	.word	0x000000ff
        /*0250*/ 	.word	0x000000a8
        /*0254*/ 	.short	0x0100
        /*0256*/ 	.byte	0x09
	.zero		1


	//   ....[20]....
        /*0258*/ 	.word	0x00000840
        /*025c*/ 	.word	0x000000ff
        /*0260*/ 	.word	0x00000090
        /*0264*/ 	.short	0x0100
        /*0266*/ 	.byte	0x09
	.zero		1


	//   ....[21]....
        /*0268*/ 	.word	0x00000850
        /*026c*/ 	.word	0x000000ff
        /*0270*/ 	.word	0x000000b0
        /*0274*/ 	.short	0x0100
        /*0276*/ 	.byte	0x09
	.zero		1


	//   ....[22]....
        /*0278*/ 	.word	0x00000860
        /*027c*/ 	.word	0x000000ff
        /*0280*/ 	.word	0x00000098
        /*0284*/ 	.short	0x0100
        /*0286*/ 	.byte	0x09
	.zero		1


	//   ....[23]....
        /*0288*/ 	.word	0x00000870
        /*028c*/ 	.word	0x000000ff
        /*0290*/ 	.word	0x000000b8
        /*0294*/ 	.short	0x0100
        /*0296*/ 	.byte	0x09
	.zero		1


	//   ....[24]....
        /*0298*/ 	.word	0x00000950
        /*029c*/ 	.word	0x000000ff
        /*02a0*/ 	.word	0x000000c0
        /*02a4*/ 	.short	0x0100
        /*02a6*/ 	.byte	0x08
	.zero		1


	//   ....[25]....
        /*02a8*/ 	.word	0x00000960
        /*02ac*/ 	.word	0x000000ff
        /*02b0*/ 	.word	0x000000c8
        /*02b4*/ 	.short	0x0100
        /*02b6*/ 	.byte	0x08
	.zero		1


	//   ....[26]....
        /*02b8*/ 	.word	0x00000a90
        /*02bc*/ 	.word	0x000000ff
        /*02c0*/ 	.word	0x000000d0
        /*02c4*/ 	.short	0x0100
        /*02c6*/ 	.byte	0x08
	.zero		1


	//   ....[27]....
        /*02c8*/ 	.word	0x00000aa0
        /*02cc*/ 	.word	0x000000ff
        /*02d0*/ 	.word	0x000000e0
        /*02d4*/ 	.short	0x0100
        /*02d6*/ 	.byte	0x08
	.zero		1


	//   ....[28]....
        /*02d8*/ 	.word	0x00000ab0
        /*02dc*/ 	.word	0x000000ff
        /*02e0*/ 	.word	0x000000d8
        /*02e4*/ 	.short	0x0100
        /*02e6*/ 	.byte	0x08
	.zero		1


	//   ....[29]....
        /*02e8*/ 	.word	0x00000ac0
        /*02ec*/ 	.word	0x000000ff
        /*02f0*/ 	.word	0x000000e8
        /*02f4*/ 	.short	0x0100
        /*02f6*/ 	.byte	0x08
	.zero		1


	//   ....[30]....
        /*02f8*/ 	.word	0x00000be0
        /*02fc*/ 	.word	0x000000ff
        /*0300*/ 	.word	0x000000f0
        /*0304*/ 	.short	0x0100
        /*0306*/ 	.byte	0x09
	.zero		1


	//   ....[31]....
        /*0308*/ 	.word	0x00000bf0
        /*030c*/ 	.word	0x000000ff
        /*0310*/ 	.word	0x00000110
        /*0314*/ 	.short	0x0100
        /*0316*/ 	.byte	0x09
	.zero		1


	//   ....[32]....
        /*0318*/ 	.word	0x00000c00
        /*031c*/ 	.word	0x000000ff
        /*0320*/ 	.word	0x000000f8
        /*0324*/ 	.short	0x0100
        /*0326*/ 	.byte	0x09
	.zero		1


	//   ....[33]....
        /*0328*/ 	.word	0x00000c10
        /*032c*/ 	.word	0x000000ff
        /*0330*/ 	.word	0x00000118
        /*0334*/ 	.short	0x0100
        /*0336*/ 	.byte	0x09
	.zero		1


	//   ....[34]....
        /*0338*/ 	.word	0x00000c20
        /*033c*/ 	.word	0x000000ff
        /*0340*/ 	.word	0x00000100
        /*0344*/ 	.short	0x0100
        /*0346*/ 	.byte	0x09
	.zero		1


	//   ....[35]....
        /*0348*/ 	.word	0x00000c30
        /*034c*/ 	.word	0x000000ff
        /*0350*/ 	.word	0x00000120
        /*0354*/ 	.short	0x0100
        /*0356*/ 	.byte	0x09
	.zero		1


	//   ....[36]....
        /*0358*/ 	.word	0x00000c40
        /*035c*/ 	.word	0x000000ff
        /*0360*/ 	.word	0x00000108
        /*0364*/ 	.short	0x0100
        /*0366*/ 	.byte	0x09
	.zero		1


	//   ....[37]....
        /*0368*/ 	.word	0x00000c50
        /*036c*/ 	.word	0x000000ff
        /*0370*/ 	.word	0x00000128
        /*0374*/ 	.short	0x0100
        /*0376*/ 	.byte	0x09
	.zero		1


	//   ....[38]....
        /*0378*/ 	.word	0x00000d40
        /*037c*/ 	.word	0x000000ff
        /*0380*/ 	.word	0x00000130
        /*0384*/ 	.short	0x0100
        /*0386*/ 	.byte	0x08
	.zero		1


	//   ....[39]....
        /*0388*/ 	.word	0x00000d50
        /*038c*/ 	.word	0x000000ff
        /*0390*/ 	.word	0x00000140
        /*0394*/ 	.short	0x0100
        /*0396*/ 	.byte	0x08
	.zero		1


	//   ....[40]....
        /*0398*/ 	.word	0x00000d60
        /*039c*/ 	.word	0x000000ff
        /*03a0*/ 	.word	0x00000138
        /*03a4*/ 	.short	0x0100
        /*03a6*/ 	.byte	0x08
	.zero		1


	//   ....[41]....
        /*03a8*/ 	.word	0x00000d70
        /*03ac*/ 	.word	0x000000ff
        /*03b0*/ 	.word	0x00000148
        /*03b4*/ 	.short	0x0100
        /*03b6*/ 	.byte	0x08
	.zero		1


	//   ....[42]....
        /*03b8*/ 	.word	0x00000e60
        /*03bc*/ 	.word	0x000000ff
        /*03c0*/ 	.word	0x00000150
        /*03c4*/ 	.short	0x0100
        /*03c6*/ 	.byte	0x07
	.zero		1


	//   ....[43]....
        /*03c8*/ 	.word	0x00001870
        /*03cc*/ 	.word	0x00000002
        /*03d0*/ 	.word	0x00000140
        /*03d4*/ 	.short	0x010a
        /*03d6*/ 	.byte	0xff
	.zero		1


	//   ....[44]....
        /*03d8*/ 	.word	0x000018a0
        /*03dc*/ 	.word	0x00000002
        /*03e0*/ 	.word	0x00000130
        /*03e4*/ 	.short	0x0101
        /*03e6*/ 	.byte	0xff
	.zero		1


	//   ....[45]....
        /*03e8*/ 	.word	0x00001970
        /*03ec*/ 	.word	0x000000ff
        /*03f0*/ 	.word	0x00000040
        /*03f4*/ 	.short	0x010a
        /*03f6*/ 	.byte	0x08
	.zero		1


	//   ....[46]....
        /*03f8*/ 	.word	0x00001a70
        /*03fc*/ 	.word	0x000000ff
        /*0400*/ 	.word	0x00000040
        /*0404*/ 	.short	0x010a
        /*0406*/ 	.byte	0x21
	.zero		1


	//   ....[47]....
        /*0408*/ 	.word	0x00001c20
        /*040c*/ 	.word	0x000000ff
        /*0410*/ 	.word	0x00000040
        /*0414*/ 	.short	0x010a
        /*0416*/ 	.byte	0x08
	.zero		1


	//   ....[48]....
        /*0418*/ 	.word	0x00001d20
        /*041c*/ 	.word	0x000000ff
        /*0420*/ 	.word	0x000000c8
        /*0424*/ 	.short	0x0101
        /*0426*/ 	.byte	0x06
	.zero		1


	//   ....[49]....
        /*0428*/ 	.word	0x00001d40
        /*042c*/ 	.word	0x000000ff
        /*0430*/ 	.word	0x00000040
        /*0434*/ 	.short	0x010a
        /*0436*/ 	.byte	0x08
	.zero		1


	//   ....[50]....
        /*0438*/ 	.word	0x00001dc0
        /*043c*/ 	.word	0x000000ff
        /*0440*/ 	.word	0x00000040
        /*0444*/ 	.short	0x010a
        /*0446*/ 	.byte	0x11
	.zero		1


	//   ....[51]....
        /*0448*/ 	.word	0x00001f50
        /*044c*/ 	.word	0x000000ff
        /*0450*/ 	.word	0x00000040
        /*0454*/ 	.short	0x010a
        /*0456*/ 	.byte	0x08
	.zero		1


	//   ....[52]....
        /*0458*/ 	.word	0x000020a0
        /*045c*/ 	.word	0x00000002
        /*0460*/ 	.word	0x000000d0
        /*0464*/ 	.short	0x010a
        /*0466*/ 	.byte	0xff
	.zero		1


	//   ....[53]....
        /*0468*/ 	.word	0x00002160
        /*046c*/ 	.word	0x00000002
        /*0470*/ 	.word	0x00000000
        /*0474*/ 	.short	0x0101
        /*0476*/ 	.byte	0xff
	.zero		1


	//   ....[54]....
        /*0478*/ 	.word	0x000026c0
        /*047c*/ 	.word	0x000000ff
        /*0480*/ 	.word	0x00000000
        /*0484*/ 	.short	0x010a
        /*0486*/ 	.byte	0x04
	.zero		1


	//   ....[55]....
        /*0488*/ 	.word	0x00002750
        /*048c*/ 	.word	0x000000ff
        /*0490*/ 	.word	0x00000000
        /*0494*/ 	.short	0x010a
        /*0496*/ 	.byte	0x04
	.zero		1


	//   ....[56]....
        /*0498*/ 	.word	0x000027e0
        /*049c*/ 	.word	0x000000ff
        /*04a0*/ 	.word	0x00000000
        /*04a4*/ 	.short	0x010a
        /*04a6*/ 	.byte	0x04
	.zero		1


	//   ....[57]....
        /*04a8*/ 	.word	0x00002870
        /*04ac*/ 	.word	0x000000ff
        /*04b0*/ 	.word	0x00000000
        /*04b4*/ 	.short	0x010a
        /*04b6*/ 	.byte	0x04
	.zero		1


	//   ....[58]....
        /*04b8*/ 	.word	0x00002900
        /*04bc*/ 	.word	0x000000ff
        /*04c0*/ 	.word	0x00000000
        /*04c4*/ 	.short	0x010a
        /*04c6*/ 	.byte	0x04
	.zero		1


	//   ....[59]....
        /*04c8*/ 	.word	0x00002990
        /*04cc*/ 	.word	0x000000ff
        /*04d0*/ 	.word	0x00000000
        /*04d4*/ 	.short	0x010a
        /*04d6*/ 	.byte	0x04
	.zero		1


	//   ....[60]....
        /*04d8*/ 	.word	0x00002a20
        /*04dc*/ 	.word	0x000000ff
        /*04e0*/ 	.word	0x00000000
        /*04e4*/ 	.short	0x010a
        /*04e6*/ 	.byte	0x04
	.zero		1


	//   ....[61]....
        /*04e8*/ 	.word	0x00002ac0
        /*04ec*/ 	.word	0x00000000
        /*04f0*/ 	.word	0x00000000
        /*04f4*/ 	.short	0x010a
        /*04f6*/ 	.byte	0xff
	.zero		1


	//   ....[62]....
        /*04f8*/ 	.word	0x00002bf0
        /*04fc*/ 	.word	0x00000000
        /*0500*/ 	.word	0x00000130
        /*0504*/ 	.short	0x010a
        /*0506*/ 	.byte	0xff
	.zero		1


	//   ....[63]....
        /*0508*/ 	.word	0x00002c60
        /*050c*/ 	.word	0x00000000
        /*0510*/ 	.word	0x00000000
        /*0514*/ 	.short	0x0101
        /*0516*/ 	.byte	0xff
	.zero		1


	//   ....[64]....
        /*0518*/ 	.word	0x00002c80
        /*051c*/ 	.word	0x000000ff
        /*0520*/ 	.word	0x000000e0
        /*0524*/ 	.short	0x010a
        /*0526*/ 	.byte	0x05
	.zero		1


	//   ....[65]....
        /*0528*/ 	.word	0x00002da0
        /*052c*/ 	.word	0x00000000
        /*0530*/ 	.word	0x000000d0
        /*0534*/ 	.short	0x010a
        /*0536*/ 	.byte	0xff
	.zero		1


	//   ....[66]....
        /*0538*/ 	.word	0x00002ea0
        /*053c*/ 	.word	0x00000000
        /*0540*/ 	.word	0x00000000
        /*0544*/ 	.short	0x0101
        /*0546*/ 	.byte	0xff
	.zero		1


	//   ....[67]....
        /*0548*/ 	.word	0x00002f30
        /*054c*/ 	.word	0x000000ff
        /*0550*/ 	.word	0x000000e0
        /*0554*/ 	.short	0x0106
        /*0556*/ 	.byte	0x05
	.zero		1


	//   ....[68]....
        /*0558*/ 	.word	0x00002f50
        /*055c*/ 	.word	0x000000ff
        /*0560*/ 	.word	0x000000e0
        /*0564*/ 	.short	0x010a
        /*0566*/ 	.byte	0x05
	.zero		1


	//   ....[69]....
        /*0568*/ 	.word	0x00002fe0
        /*056c*/ 	.word	0x000000ff
        /*0570*/ 	.word	0x000000e0
        /*0574*/ 	.short	0x0106
        /*0576*/ 	.byte	0x04
	.zero		1


	//   ....[70]....
        /*0578*/ 	.word	0x00003020
        /*057c*/ 	.word	0x00000000
        /*0580*/ 	.word	0x000000e0
        /*0584*/ 	.short	0x010a
        /*0586*/ 	.byte	0xff
	.zero		1


	//   ....[71]....
        /*0588*/ 	.word	0x00003260
        /*058c*/ 	.word	0x000000ff
        /*0590*/ 	.word	0x00000008
        /*0594*/ 	.short	0x010a
        /*0596*/ 	.byte	0x06
	.zero		1


	//   ....[72]....
        /*0598*/ 	.word	0x00003280
        /*059c*/ 	.word	0x000000ff
        /*05a0*/ 	.word	0x00000008
        /*05a4*/ 	.short	0x010a
        /*05a6*/ 	.byte	0x06
	.zero		1


	//   ....[73]....
        /*05a8*/ 	.word	0x00003410
        /*05ac*/ 	.word	0x000000ff
        /*05b0*/ 	.word	0x00000008
        /*05b4*/ 	.short	0x010a
        /*05b6*/ 	.byte	0x06
	.zero		1


	//   ....[74]....
        /*05b8*/ 	.word	0x00003430
        /*05bc*/ 	.word	0x000000ff
        /*05c0*/ 	.word	0x00000008
        /*05c4*/ 	.short	0x010a
        /*05c6*/ 	.byte	0x06
	.zero		1


	//   ....[75]....
        /*05c8*/ 	.word	0x000034f0
        /*05cc*/ 	.word	0x000000ff
        /*05d0*/ 	.word	0x00000000
        /*05d4*/ 	.short	0x0101
        /*05d6*/ 	.byte	0x07
	.zero		1


	//   ....[76]....
        /*05d8*/ 	.word	0x00003830
        /*05dc*/ 	.word	0x00000000
        /*05e0*/ 	.word	0x000000d0
        /*05e4*/ 	.short	0x010a
        /*05e6*/ 	.byte	0xff
	.zero		1


	//   ....[77]....
        /*05e8*/ 	.word	0x000038f0
        /*05ec*/ 	.word	0x00000000
        /*05f0*/ 	.word	0x00000000
        /*05f4*/ 	.short	0x0101
        /*05f6*/ 	.byte	0xff
	.zero		1


	//   ....[78]....
        /*05f8*/ 	.word	0x000039b0
        /*05fc*/ 	.word	0x000000ff
        /*0600*/ 	.word	0x00000000
        /*0604*/ 	.short	0x010a
        /*0606*/ 	.byte	0x08
	.zero		1


	//   ....[79]....
        /*0608*/ 	.word	0x000039c0
        /*060c*/ 	.word	0x000000ff
        /*0610*/ 	.word	0x00000110
        /*0614*/ 	.short	0x010a
        /*0616*/ 	.byte	0x09
	.zero		1


	//   ....[80]....
        /*0618*/ 	.word	0x00003a70
        /*061c*/ 	.word	0x000000ff
        /*0620*/ 	.word	0x00000000
        /*0624*/ 	.short	0x010a
        /*0626*/ 	.byte	0x08
	.zero		1


	//   ....[81]....
        /*0628*/ 	.word	0x00003ba0
        /*062c*/ 	.word	0x000000ff
        /*0630*/ 	.word	0x00000000
        /*0634*/ 	.short	0x010a
        /*0636*/ 	.byte	0x1e
	.zero		1


	//   ....[82]....
        /*0638*/ 	.word	0x00003ea0
        /*063c*/ 	.word	0x000000ff
        /*0640*/ 	.word	0x00000000
        /*0644*/ 	.short	0x010a
        /*0646*/ 	.byte	0x08
	.zero		1


	//   ....[83]....
        /*0648*/ 	.word	0x00003f30
        /*064c*/ 	.word	0x000000ff
        /*0650*/ 	.word	0x00000000
        /*0654*/ 	.short	0x010a
        /*0656*/ 	.byte	0x08
	.zero		1


	//   ....[84]....
        /*0658*/ 	.word	0x00003fc0
        /*065c*/ 	.word	0x000000ff
        /*0660*/ 	.word	0x00000000
        /*0664*/ 	.short	0x010a
        /*0666*/ 	.byte	0x08
	.zero		1


	//   ....[85]....
        /*0668*/ 	.word	0x00004060
        /*066c*/ 	.word	0x00000000
        /*0670*/ 	.word	0x00000000
        /*0674*/ 	.short	0x010a
        /*0676*/ 	.byte	0xff
	.zero		1


	//   ....[86]....
        /*0678*/ 	.word	0x000040a0
        /*067c*/ 	.word	0x00000000
        /*0680*/ 	.word	0x00000000
        /*0684*/ 	.short	0x010a
        /*0686*/ 	.byte	0xff
	.zero		1


	//   ....[87]....
        /*0688*/ 	.word	0x00004110
        /*068c*/ 	.word	0x000000ff
        /*0690*/ 	.word	0x00000000
        /*0694*/ 	.short	0x0101
        /*0696*/ 	.byte	0x05
	.zero		1


	//   ....[88]....
        /*0698*/ 	.word	0x00004150
        /*069c*/ 	.word	0x000000ff
        /*06a0*/ 	.word	0x00000150
        /*06a4*/ 	.short	0x010a
        /*06a6*/ 	.byte	0x07
	.zero		1


	//   ....[89]....
        /*06a8*/ 	.word	0x000041a0
        /*06ac*/ 	.word	0x000000ff
        /*06b0*/ 	.word	0x00000000
        /*06b4*/ 	.short	0x0101
        /*06b6*/ 	.byte	0x05
	.zero		1


	//   ....[90]....
        /*06b8*/ 	.word	0x000045f0
        /*06bc*/ 	.word	0x00000000
        /*06c0*/ 	.word	0x000000d0
        /*06c4*/ 	.short	0x010a
        /*06c6*/ 	.byte	0xff
	.zero		1


	//   ....[91]....
        /*06c8*/ 	.word	0x000046b0
        /*06cc*/ 	.word	0x00000000
        /*06d0*/ 	.word	0x00000000
        /*06d4*/ 	.short	0x0101
        /*06d6*/ 	.byte	0xff
	.zero		1


	//   ....[92]....
        /*06d8*/ 	.word	0x000049d0
        /*06dc*/ 	.word	0x000000ff
        /*06e0*/ 	.word	0x000000c8
        /*06e4*/ 	.short	0x010a
        /*06e6*/ 	.byte	0x07
	.zero		1


	//   ....[93]....
        /*06e8*/ 	.word	0x00004bc0
        /*06ec*/ 	.word	0x000000ff
        /*06f0*/ 	.word	0x000000a0
        /*06f4*/ 	.short	0x010a
        /*06f6*/ 	.byte	0x07
	.zero		1


	//   ....[94]....
        /*06f8*/ 	.word	0x00004d30
        /*06fc*/ 	.word	0x000000ff
        /*0700*/ 	.word	0x00000080
        /*0704*/ 	.short	0x010b
        /*0706*/ 	.byte	0x07
	.zero		1


	//   ....[95]....
        /*0708*/ 	.word	0x00004d40
        /*070c*/ 	.word	0x000000ff
        /*0710*/ 	.word	0x00000000
        /*0714*/ 	.short	0x0101
        /*0716*/ 	.byte	0x08
	.zero		1


	//   ....[96]....
        /*0718*/ 	.word	0x00004d50
        /*071c*/ 	.word	0x000000ff
        /*0720*/ 	.word	0x000000a8
        /*0724*/ 	.short	0x010a
        /*0726*/ 	.byte	0x07
	.zero		1


	//   ....[97]....
        /*0728*/ 	.word	0x00004ea0
        /*072c*/ 	.word	0x000000ff
        /*0730*/ 	.word	0x00000088
        /*0734*/ 	.short	0x010b
        /*0736*/ 	.byte	0x07
	.zero		1


	//   ....[98]....
        /*0738*/ 	.word	0x00004eb0
        /*073c*/ 	.word	0x000000ff
        /*0740*/ 	.word	0x00000000
        /*0744*/ 	.short	0x0101
        /*0746*/ 	.byte	0x08
	.zero		1


	//   ....[99]....
        /*0748*/ 	.word	0x00004ec0
        /*074c*/ 	.word	0x000000ff
        /*0750*/ 	.word	0x000000b0
        /*0754*/ 	.short	0x010a
        /*0756*/ 	.byte	0x07
	.zero		1


	//   ....[100]....
        /*0758*/ 	.word	0x00005040
        /*075c*/ 	.word	0x000000ff
        /*0760*/ 	.word	0x00000090
        /*0764*/ 	.short	0x010b
        /*0766*/ 	.byte	0x07
	.zero		1


	//   ....[101]....
        /*0768*/ 	.word	0x00005080
        /*076c*/ 	.word	0x000000ff
        /*0770*/ 	.word	0x00000000
        /*0774*/ 	.short	0x0101
        /*0776*/ 	.byte	0x08
	.zero		1


	//   ....[102]....
        /*0778*/ 	.word	0x000050c0
        /*077c*/ 	.word	0x000000ff
        /*0780*/ 	.word	0x000000b8
        /*0784*/ 	.short	0x010a
        /*0786*/ 	.byte	0x07
	.zero		1


	//   ....[103]....
        /*0788*/ 	.word	0x00005300
        /*078c*/ 	.word	0x000000ff
        /*0790*/ 	.word	0x00000098
        /*0794*/ 	.short	0x010b
        /*0796*/ 	.byte	0x07
	.zero		1


	//   ....[104]....
        /*0798*/ 	.word	0x00005320
        /*079c*/ 	.word	0x000000ff
        /*07a0*/ 	.word	0x00000000
        /*07a4*/ 	.short	0x0101
        /*07a6*/ 	.byte	0x0d
	.zero		1


	//   ....[105]....
        /*07a8*/ 	.word	0x00005350
        /*07ac*/ 	.word	0x000000ff
        /*07b0*/ 	.word	0x000000a0
        /*07b4*/ 	.short	0x010a
        /*07b6*/ 	.byte	0x07
	.zero		1


	//   ....[106]....
        /*07b8*/ 	.word	0x00005370
        /*07bc*/ 	.word	0x000000ff
        /*07c0*/ 	.word	0x000000a8
        /*07c4*/ 	.short	0x010a
        /*07c6*/ 	.byte	0x07
	.zero		1


	//   ....[107]....
        /*07c8*/ 	.word	0x00005390
        /*07cc*/ 	.word	0x000000ff
        /*07d0*/ 	.word	0x000000b0
        /*07d4*/ 	.short	0x010a
        /*07d6*/ 	.byte	0x07
	.zero		1


	//   ....[108]....
        /*07d8*/ 	.word	0x000053d0
        /*07dc*/ 	.word	0x00000000
        /*07e0*/ 	.word	0x000000b8
        /*07e4*/ 	.short	0x010a
        /*07e6*/ 	.byte	0xff
	.zero		1


	//   ....[109]....
        /*07e8*/ 	.word	0x00005700
        /*07ec*/ 	.word	0x00000000
        /*07f0*/ 	.word	0x000000d0
        /*07f4*/ 	.short	0x010a
        /*07f6*/ 	.byte	0xff
	.zero		1


	//   ....[110]....
        /*07f8*/ 	.word	0x00005810
        /*07fc*/ 	.word	0x00000000
        /*0800*/ 	.word	0x00000000
        /*0804*/ 	.short	0x0101
        /*0806*/ 	.byte	0xff
	.zero		1


	//   ....[111]....
        /*0808*/ 	.word	0x00006260
        /*080c*/ 	.word	0x000000ff
        /*0810*/ 	.word	0x00000080
        /*0814*/ 	.short	0x010a
        /*0816*/ 	.byte	0x30
	.zero		1


	//   ....[112]....
        /*0818*/ 	.word	0x000062a0
        /*081c*/ 	.word	0x00000070
        /*0820*/ 	.word	0x000000f0
        /*0824*/ 	.short	0x010a
        /*0826*/ 	.byte	0xff
	.zero		1


	//   ....[113]....
        /*0828*/ 	.word	0x00006390
        /*082c*/ 	.word	0x000000ff
        /*0830*/ 	.word	0x00000080
        /*0834*/ 	.short	0x010a
        /*0836*/ 	.byte	0x30
	.zero		1


	//   ....[114]....
        /*0838*/ 	.word	0x00006480
        /*083c*/ 	.word	0x00000070
        /*0840*/ 	.word	0x000000f0
        /*0844*/ 	.short	0x010a
        /*0846*/ 	.byte	0xff
	.zero		1


	//   ....[115]....
        /*0848*/ 	.word	0x00006f50
        /*084c*/ 	.word	0x00000000
        /*0850*/ 	.word	0x00000000
        /*0854*/ 	.short	0x0101
        /*0856*/ 	.byte	0xff
	.zero		1


	//   ....[116]....
        /*0858*/ 	.word	0x00006f60
        /*085c*/ 	.word	0x00000002
        /*0860*/ 	.word	0x00000080
        /*0864*/ 	.short	0x010a
        /*0866*/ 	.byte	0xff
	.zero		1


	//   ....[117]....
        /*0868*/ 	.word	0x00007040
        /*086c*/ 	.word	0x00000002
        /*0870*/ 	.word	0x00000080
        /*0874*/ 	.short	0x010a
        /*0876*/ 	.byte	0xff
	.zero		1


	//   ....[118]....
        /*0878*/ 	.word	0x00007ba0
        /*087c*/ 	.word	0x0000003f
        /*0880*/ 	.word	0x00000000
        /*0884*/ 	.short	0x0101
        /*0886*/ 	.byte	0xff
	.zero		1


	//   ....[119]....
        /*0888*/ 	.word	0x00007bc0
        /*088c*/ 	.word	0x00000000
        /*0890*/ 	.word	0x00000080
        /*0894*/ 	.short	0x010a
        /*0896*/ 	.byte	0xff
	.zero		1


	//   ....[120]....
        /*0898*/ 	.word	0x00007c90
        /*089c*/ 	.word	0x00000000
        /*08a0*/ 	.word	0x00000080
        /*08a4*/ 	.short	0x010a
        /*08a6*/ 	.byte	0xff
	.zero		1


	//   ....[121]....
        /*08a8*/ 	.word	0x000087f0
        /*08ac*/ 	.word	0x0000003f
        /*08b0*/ 	.word	0x00000000
        /*08b4*/ 	.short	0x0101
        /*08b6*/ 	.byte	0xff
	.zero		1


	//   ....[122]....
        /*08b8*/ 	.word	0x00008810
        /*08bc*/ 	.word	0x00000000
        /*08c0*/ 	.word	0x00000080
        /*08c4*/ 	.short	0x010a
        /*08c6*/ 	.byte	0xff
	.zero		1


	//   ....[123]....
        /*08c8*/ 	.word	0x000088e0
        /*08cc*/ 	.word	0x00000000
        /*08d0*/ 	.word	0x00000080
        /*08d4*/ 	.short	0x010a
        /*08d6*/ 	.byte	0xff
	.zero		1


	//   ....[124]....
        /*08d8*/ 	.word	0x00008bb0
        /*08dc*/ 	.word	0x00000070
        /*08e0*/ 	.word	0x00000000
        /*08e4*/ 	.short	0x0101
        /*08e6*/ 	.byte	0xff
	.zero		1


	//   ....[125]....
        /*08e8*/ 	.word	0x00009490
        /*08ec*/ 	.word	0x00000000
        /*08f0*/ 	.word	0x00000000
        /*08f4*/ 	.short	0x0101
        /*08f6*/ 	.byte	0xff
	.zero		1


	//   ....[126]....
        /*08f8*/ 	.word	0x00009700
        /*08fc*/ 	.word	0x000000ff
        /*0900*/ 	.word	0x00000000
        /*0904*/ 	.short	0x0101
        /*0906*/ 	.byte	0x04
	.zero		1


	//   ....[127]....
        /*0908*/ 	.word	0x00009720
        /*090c*/ 	.word	0x00000002
        /*0910*/ 	.word	0x00000140
        /*0914*/ 	.short	0x010a
        /*0916*/ 	.byte	0xff
	.zero		1


	//   ....[128]....
        /*0918*/ 	.word	0x00009780
        /*091c*/ 	.word	0x00000002
        /*0920*/ 	.word	0x00000040
        /*0924*/ 	.short	0x010a
        /*0926*/ 	.byte	0xff
	.zero		1


	//   ....[129]....
        /*0928*/ 	.word	0x000097e0
        /*092c*/ 	.word	0x00000002
        /*0930*/ 	.word	0x00000040
        /*0934*/ 	.short	0x010a
        /*0936*/ 	.byte	0xff
	.zero		1


	//   ....[130]....
        /*0938*/ 	.word	0x00009830
        /*093c*/ 	.word	0x00000002
        /*0940*/ 	.word	0x000000d0
        /*0944*/ 	.short	0x010a
        /*0946*/ 	.byte	0xff
	.zero		1


	//   ....[131]....
        /*0948*/ 	.word	0x00009890
        /*094c*/ 	.word	0x00000000
        /*0950*/ 	.word	0x00000000
        /*0954*/ 	.short	0x010a
        /*0956*/ 	.byte	0xff
	.zero		1


	//   ....[132]....
        /*0958*/ 	.word	0x000098f0
        /*095c*/ 	.word	0x00000000
        /*0960*/ 	.word	0x00000000
        /*0964*/ 	.short	0x010a
        /*0966*/ 	.byte	0xff
	.zero		1


	//   ....[133]....
        /*0968*/ 	.word	0x00009950
        /*096c*/ 	.word	0x00000000
        /*0970*/ 	.word	0x00000000
        /*0974*/ 	.short	0x010a
        /*0976*/ 	.byte	0xff
	.zero		1


	//   ....[134]....
        /*0978*/ 	.word	0x000099b0
        /*097c*/ 	.word	0x00000000
        /*0980*/ 	.word	0x00000000
        /*0984*/ 	.short	0x010a
        /*0986*/ 	.byte	0xff
	.zero		1


	//   ....[135]....
        /*0988*/ 	.word	0x00009a10
        /*098c*/ 	.word	0x00000000
        /*0990*/ 	.word	0x00000000
        /*0994*/ 	.short	0x010a
        /*0996*/ 	.byte	0xff
	.zero		1


	//   ....[136]....
        /*0998*/ 	.word	0x00009a70
        /*099c*/ 	.word	0x00000000
        /*09a0*/ 	.word	0x00000000
        /*09a4*/ 	.short	0x010a
        /*09a6*/ 	.byte	0xff
	.zero		1


	//   ....[137]....
        /*09a8*/ 	.word	0x00009ad0
        /*09ac*/ 	.word	0x00000000
        /*09b0*/ 	.word	0x00000000
        /*09b4*/ 	.short	0x010a
        /*09b6*/ 	.byte	0xff
	.zero		1


	//   ....[138]....
        /*09b8*/ 	.word	0x00009b20
        /*09bc*/ 	.word	0x00000000
        /*09c0*/ 	.word	0x00000130
        /*09c4*/ 	.short	0x010a
        /*09c6*/ 	.byte	0xff
	.zero		1


	//   ....[139]....
        /*09c8*/ 	.word	0x00009b80
        /*09cc*/ 	.word	0x00000000
        /*09d0*/ 	.word	0x000000e0
        /*09d4*/ 	.short	0x010a
        /*09d6*/ 	.byte	0xff
	.zero		1


	//   ....[140]....
        /*09d8*/ 	.word	0x00009bd0
        /*09dc*/ 	.word	0x00000000
        /*09e0*/ 	.word	0x000000d0
        /*09e4*/ 	.short	0x010a
        /*09e6*/ 	.byte	0xff
	.zero		1


	//   ....[141]....
        /*09e8*/ 	.word	0x00009c30
        /*09ec*/ 	.word	0x00000000
        /*09f0*/ 	.word	0x000000e0
        /*09f4*/ 	.short	0x010a
        /*09f6*/ 	.byte	0xff
	.zero		1


	//   ....[142]....
        /*09f8*/ 	.word	0x00009c90
        /*09fc*/ 	.word	0x00000004
        /*0a00*/ 	.word	0x00000008
        /*0a04*/ 	.short	0x010a
        /*0a06*/ 	.byte	0xff
	.zero		1


	//   ....[143]....
        /*0a08*/ 	.word	0x00009d70
        /*0a0c*/ 	.word	0x00000002
        /*0a10*/ 	.word	0x00000008
        /*0a14*/ 	.short	0x010a
        /*0a16*/ 	.byte	0xff
	.zero		1


	//   ....[144]....
        /*0a18*/ 	.word	0x00009dc0
        /*0a1c*/ 	.word	0x00000000
        /*0a20*/ 	.word	0x000000d0
        /*0a24*/ 	.short	0x010a
        /*0a26*/ 	.byte	0xff
	.zero		1


	//   ....[145]....
        /*0a28*/ 	.word	0x00009e20
        /*0a2c*/ 	.word	0x00000000
        /*0a30*/ 	.word	0x00000110
        /*0a34*/ 	.short	0x010a
        /*0a36*/ 	.byte	0xff
	.zero		1


	//   ....[146]....
        /*0a38*/ 	.word	0x00009e80
        /*0a3c*/ 	.word	0x00000000
        /*0a40*/ 	.word	0x00000000
        /*0a44*/ 	.short	0x010a
        /*0a46*/ 	.byte	0xff
	.zero		1


	//   ....[147]....
        /*0a48*/ 	.word	0x00009ee0
        /*0a4c*/ 	.word	0x00000000
        /*0a50*/ 	.word	0x00000000
        /*0a54*/ 	.short	0x010a
        /*0a56*/ 	.byte	0xff
	.zero		1


	//   ....[148]....
        /*0a58*/ 	.word	0x00009f40
        /*0a5c*/ 	.word	0x00000000
        /*0a60*/ 	.word	0x00000000
        /*0a64*/ 	.short	0x010a
        /*0a66*/ 	.byte	0xff
	.zero		1


	//   ....[149]....
        /*0a68*/ 	.word	0x00009fa0
        /*0a6c*/ 	.word	0x00000000
        /*0a70*/ 	.word	0x00000000
        /*0a74*/ 	.short	0x010a
        /*0a76*/ 	.byte	0xff
	.zero		1


	//   ....[150]....
        /*0a78*/ 	.word	0x0000a000
        /*0a7c*/ 	.word	0x00000000
        /*0a80*/ 	.word	0x00000150
        /*0a84*/ 	.short	0x010a
        /*0a86*/ 	.byte	0xff
	.zero		1


	//   ....[151]....
        /*0a88*/ 	.word	0x0000a050
        /*0a8c*/ 	.word	0x00000000
        /*0a90*/ 	.word	0x000000d0
        /*0a94*/ 	.short	0x010a
        /*0a96*/ 	.byte	0xff
	.zero		1


	//   ....[152]....
        /*0a98*/ 	.word	0x0000a0b0
        /*0a9c*/ 	.word	0x00000000
        /*0aa0*/ 	.word	0x000000c8
        /*0aa4*/ 	.short	0x010a
        /*0aa6*/ 	.byte	0xff
	.zero		1


	//   ....[153]....
        /*0aa8*/ 	.word	0x0000a110
        /*0aac*/ 	.word	0x00000000
        /*0ab0*/ 	.word	0x000000a0
        /*0ab4*/ 	.short	0x010a
        /*0ab6*/ 	.byte	0xff
	.zero		1


	//   ....[154]....
        /*0ab8*/ 	.word	0x0000a170
        /*0abc*/ 	.word	0x00000000
        /*0ac0*/ 	.word	0x000000a8
        /*0ac4*/ 	.short	0x010a
        /*0ac6*/ 	.byte	0xff
	.zero		1


	//   ....[155]....
        /*0ac8*/ 	.word	0x0000a1d0
        /*0acc*/ 	.word	0x00000000
        /*0ad0*/ 	.word	0x000000b0
        /*0ad4*/ 	.short	0x010a
        /*0ad6*/ 	.byte	0xff
	.zero		1


	//   ....[156]....
        /*0ad8*/ 	.word	0x0000a230
        /*0adc*/ 	.word	0x00000000
        /*0ae0*/ 	.word	0x000000b8
        /*0ae4*/ 	.short	0x010a
        /*0ae6*/ 	.byte	0xff
	.zero		1


	//   ....[157]....
        /*0ae8*/ 	.word	0x0000a290
        /*0aec*/ 	.word	0x00000000
        /*0af0*/ 	.word	0x000000a0
        /*0af4*/ 	.short	0x010a
        /*0af6*/ 	.byte	0xff
	.zero		1


	//   ....[158]....
        /*0af8*/ 	.word	0x0000a2f0
        /*0afc*/ 	.word	0x00000000
        /*0b00*/ 	.word	0x000000a8
        /*0b04*/ 	.short	0x010a
        /*0b06*/ 	.byte	0xff
	.zero		1


	//   ....[159]....
        /*0b08*/ 	.word	0x0000a350
        /*0b0c*/ 	.word	0x00000000
        /*0b10*/ 	.word	0x000000b0
        /*0b14*/ 	.short	0x010a
        /*0b16*/ 	.byte	0xff
	.zero		1


	//   ....[160]....
        /*0b18*/ 	.word	0x0000a3a0
        /*0b1c*/ 	.word	0x00000000
        /*0b20*/ 	.word	0x000000d0
        /*0b24*/ 	.short	0x010a
        /*0b26*/ 	.byte	0xff
	.zero		1


	//   ....[161]....
        /*0b28*/ 	.word	0x0000a400
        /*0b2c*/ 	.word	0x00000002
        /*0b30*/ 	.word	0x00000080
        /*0b34*/ 	.short	0x010a
        /*0b36*/ 	.byte	0xff
	.zero		1


	//   ....[162]....
        /*0b38*/ 	.word	0x0000a450
        /*0b3c*/ 	.word	0x00000070
        /*0b40*/ 	.word	0x000000f0
        /*0b44*/ 	.short	0x010a
        /*0b46*/ 	.byte	0xff
	.zero		1


	//   ....[163]....
        /*0b48*/ 	.word	0x0000a4a0
        /*0b4c*/ 	.word	0x00000002
        /*0b50*/ 	.word	0x00000080
        /*0b54*/ 	.short	0x010a
        /*0b56*/ 	.byte	0xff
	.zero		1


	//   ....[164]....
        /*0b58*/ 	.word	0x0000a4f0
        /*0b5c*/ 	.word	0x00000000
        /*0b60*/ 	.word	0x00000080
        /*0b64*/ 	.short	0x010a
        /*0b66*/ 	.byte	0xff
	.zero		1


	//   ....[165]....
        /*0b68*/ 	.word	0x0000a540
        /*0b6c*/ 	.word	0x00000000
        /*0b70*/ 	.word	0x00000080
        /*0b74*/ 	.short	0x010a
        /*0b76*/ 	.byte	0xff
	.zero		1


	//----- nvinfo : EIATTR_NUM_MBARRIERS
	.align		4
.L_47:
        /*0b78*/ 	.byte	0x03, 0x38
        /*0b7a*/ 	.short	0x002b


	//----- nvinfo : EIATTR_EXIT_INSTR_OFFSETS
	.align		4
        /*0b7c*/ 	.byte	0x04, 0x1c
        /*0b7e*/ 	.short	(.L_49 - .L_48)


	//   ....[0]....
.L_48:
        /*0b80*/ 	.word	0x00002af0


	//   ....[1]....
        /*0b84*/ 	.word	0x00002ff0


	//   ....[2]....
        /*0b88*/ 	.word	0x00003050


	//   ....[3]....
        /*0b8c*/ 	.word	0x000043d0


	//   ....[4]....
        /*0b90*/ 	.word	0x00005400


	//   ....[5]....
        /*0b94*/ 	.word	0x00005440


	//   ....[6]....
        /*0b98*/ 	.word	0x000095f0


	//   ....[7]....
        /*0b9c*/ 	.word	0x00009670


	//   ....[8]....
        /*0ba0*/ 	.word	0x000096a0


	//   ....[9]....
        /*0ba4*/ 	.word	0x00009710


	//----- nvinfo : EIATTR_MAX_THREADS
	.align		4
.L_49:
        /*0ba8*/ 	.byte	0x04, 0x05
        /*0baa*/ 	.short	(.L_51 - .L_50)
.L_50:
        /*0bac*/ 	.word	0x00000100
        /*0bb0*/ 	.word	0x00000001
        /*0bb4*/ 	.word	0x00000001


	//----- nvinfo : EIATTR_CRS_STACK_SIZE
	.align		4
.L_51:
        /*0bb8*/ 	.byte	0x04, 0x1e
        /*0bba*/ 	.short	(.L_53 - .L_52)
.L_52:
        /*0bbc*/ 	.word	0x00000000


	//----- nvinfo : EIATTR_CBANK_PARAM_SIZE
	.align		4
.L_53:
        /*0bc0*/ 	.byte	0x03, 0x19
        /*0bc2*/ 	.short	0x0800


	//----- nvinfo : EIATTR_PARAM_CBANK
	.align		4
        /*0bc4*/ 	.byte	0x04, 0x0a
        /*0bc6*/ 	.short	(.L_55 - .L_54)
	.align		4
.L_54:
        /*0bc8*/ 	.word	index@(.nv.constant0._ZN7cutlass13device_kernelINS_4gemm6kernel13GemmUniversalIN4cute5tupleIJiiiiEEENS1_10collective13CollectiveMmaINS1_35MainloopSm100TmaUmmaWarpSpecializedILi8ELi2ELi4ENS5_IJNS4_1CILi2EEENSA_ILi1EEESC_EEEEENS5_IJNSA_ILi256EEENSA_ILi128EEENSA_ILi64EEEEEENS_6half_tENS5_IJlSC_lEEESJ_SK_NS4_8TiledMMAINS4_8MMA_AtomIJNS4_26SM100_MMA_F16BF16_2x1SM_SSISJ_SJ_fLi256ELi128ELNS4_4UMMA5MajorE0ELSP_0ELNSO_7ScaleInE0ELSQ_0EEEEEENS4_6LayoutINS5_IJSC_SC_SC_EEENS5_IJNSA_ILi0EEESV_SV_EEEEENS5_IJNS4_10UnderscoreESY_SY_EEEEENS4_18SM100_TMA_2SM_LOADENS4_14ComposedLayoutINS4_7SwizzleILi3ELi4ELi3EEENS4_18smem_ptr_flag_bitsILi16EEENST_INS5_IJNSA_ILi8EEESH_EEENS5_IJSH_SC_EEEEEEEvNS4_8identityES11_S1B_vS1C_EENS_8epilogue10collective18CollectiveEpilogueINS1E_23Sm100TmaWarpSpecializedILi4ELi2ELi32ELb1ELb0EEEJNS5_IJSG_SG_SH_EEENS5_IJNST_ISG_SC_EENST_INSA_ILi32EEESC_EEEEESJ_SK_SJ_SK_NS1E_6fusion15FusionCallbacksIS1I_NS1O_17LinearCombinationISJ_fSJ_fLNS_15FloatRoundStyleE2EEES1J_S1N_JEEENS4_5SM1004TMEM4LOAD26SM100_TMEM_LOAD_32dp32b32xENS4_13SM90_TMA_LOADENS12_INS13_ILi2ELi4ELi3EEES16_NST_INS5_IJS17_S1L_EEENS5_IJS1L_SC_EEEEEEENS4_39AutoVectorizingCopyWithAssumedAlignmentILi128EEENS4_14SM90_TMA_STOREES23_S25_S25_EEEvvEEEEvNT_6ParamsE)
        /*0bcc*/ 	.short	0x0380
        /*0bce*/ 	.short	0x0800


	//----- nvinfo : EIATTR_SW_WAR
	.align		4
.L_55:
        /*0bd0*/ 	.byte	0x04, 0x36
        /*0bd2*/ 	.short	(.L_57 - .L_56)
.L_56:
        /*0bd4*/ 	.word	0x00000008
.L_57:


//--------------------- .nv.callgraph             --------------------------
	.section	.nv.callgraph,"",@"SHT_CUDA_CALLGRAPH"
	.align	4
	.sectionentsize	8
	.align		4
        /*0000*/ 	.word	0x00000000
	.align		4
        /*0004*/ 	.word	0xffffffff
	.align		4
        /*0008*/ 	.word	index@(_ZN7cutlass13device_kernelINS_4gemm6kernel13GemmUniversalIN4cute5tupleIJiiiiEEENS1_10collective13CollectiveMmaINS1_35MainloopSm100TmaUmmaWarpSpecializedILi8ELi2ELi4ENS5_IJNS4_1CILi2EEENSA_ILi1EEESC_EEEEENS5_IJNSA_ILi256EEENSA_ILi128EEENSA_ILi64EEEEEENS_6half_tENS5_IJlSC_lEEESJ_SK_NS4_8TiledMMAINS4_8MMA_AtomIJNS4_26SM100_MMA_F16BF16_2x1SM_SSISJ_SJ_fLi256ELi128ELNS4_4UMMA5MajorE0ELSP_0ELNSO_7ScaleInE0ELSQ_0EEEEEENS4_6LayoutINS5_IJSC_SC_SC_EEENS5_IJNSA_ILi0EEESV_SV_EEEEENS5_IJNS4_10UnderscoreESY_SY_EEEEENS4_18SM100_TMA_2SM_LOADENS4_14ComposedLayoutINS4_7SwizzleILi3ELi4ELi3EEENS4_18smem_ptr_flag_bitsILi16EEENST_INS5_IJNSA_ILi8EEESH_EEENS5_IJSH_SC_EEEEEEEvNS4_8identityES11_S1B_vS1C_EENS_8epilogue10collective18CollectiveEpilogueINS1E_23Sm100TmaWarpSpecializedILi4ELi2ELi32ELb1ELb0EEEJNS5_IJSG_SG_SH_EEENS5_IJNST_ISG_SC_EENST_INSA_ILi32EEESC_EEEEESJ_SK_SJ_SK_NS1E_6fusion15FusionCallbacksIS1I_NS1O_17LinearCombinationISJ_fSJ_fLNS_15FloatRoundStyleE2EEES1J_S1N_JEEENS4_5SM1004TMEM4LOAD26SM100_TMEM_LOAD_32dp32b32xENS4_13SM90_TMA_LOADENS12_INS13_ILi2ELi4ELi3EEES16_NST_INS5_IJS17_S1L_EEENS5_IJS1L_SC_EEEEEEENS4_39AutoVectorizingCopyWithAssumedAlignmentILi128EEENS4_14SM90_TMA_STOREES23_S25_S25_EEEvvEEEEvNT_6ParamsE)
	.align		4
        /*000c*/ 	.word	index@(__assertfail)
	.align		4
        /*0010*/ 	.word	0x00000000
	.align		4
        /*0014*/ 	.word	0xfffffffe
	.align		4
        /*0018*/ 	.word	0x00000000
	.align		4
        /*001c*/ 	.word	0xfffffffd
	.align		4
        /*0020*/ 	.word	0x00000000
	.align		4
        /*0024*/ 	.word	0xfffffffc


//--------------------- .nv.constant4             --------------------------
	.section	.nv.constant4,"a",@progbits
	.align	8
	.align		8
.nv.constant4:
        /*0000*/ 	.dword	__assertfail
	.align		8
        /*0008*/ 	.dword	__unnamed_1
	.align		8
        /*0010*/ 	.dword	__unnamed_2
	.align		8
        /*0018*/ 	.dword	_ZN39_INTERNAL_85e869ad_4_k_cu_ab991f65_27564cuda3std3__45__cpo5beginE
	.align		8
        /*0020*/ 	.dword	_ZN39_INTERNAL_85e869ad_4_k_cu_ab991f65_27564cuda3std3__45__cpo3endE
	.align		8
        /*0028*/ 	.dword	_ZN39_INTERNAL_85e869ad_4_k_cu_ab991f65_27564cuda3std3__45__cpo6cbeginE
	.align		8
        /*0030*/ 	.dword	_ZN39_INTERNAL_85e869ad_4_k_cu_ab991f65_27564cuda3std3__45__cpo4cendE
	.align		8
        /*0038*/ 	.dword	_ZN39_INTERNAL_85e869ad_4_k_cu_ab991f65_27564cuda3std3__441_GLOBAL__N__85e869ad_4_k_cu_ab991f65_27566ignoreE
	.align		8
        /*0040*/ 	.dword	_ZN39_INTERNAL_85e869ad_4_k_cu_ab991f65_27564cuda3std3__419piecewise_constructE
	.align		8
        /*0048*/ 	.dword	_ZN39_INTERNAL_85e869ad_4_k_cu_ab991f65_27564cuda3std3__48in_placeE
	.align		8
        /*0050*/ 	.dword	_ZN39_INTERNAL_85e869ad_4_k_cu_ab991f65_27564cuda3std6ranges3__45__cpo4swapE
	.align		8
        /*0058*/ 	.dword	_ZN39_INTERNAL_85e869ad_4_k_cu_ab991f65_27564cuda3std6ranges3__45__cpo9iter_moveE
	.align		8
        /*0060*/ 	.dword	_ZN39_INTERNAL_85e869ad_4_k_cu_ab991f65_27564cute7productE
	.align		8
        /*0068*/ 	.dword	_ZN39_INTERNAL_85e869ad_4_k_cu_ab991f65_27564cute1_E
	.align		8
        /*0070*/ 	.dword	$str$25
	.align		8
        /*0078*/ 	.dword	$str$26
	.align		8
        /*0080*/ 	.dword	$str$27
	.align		8
        /*0088*/ 	.dword	$str$28


//--------------------- .text._ZN7cutlass13device_kernelINS_4gemm6kernel13GemmUniversalIN4cute5tupleIJiiiiEEENS1_10collective13CollectiveMmaINS1_35MainloopSm100TmaUmmaWarpSpecializedILi8ELi2ELi4ENS5_IJNS4_1CILi2EEENSA_ILi1EEESC_EEEEENS5_IJNSA_ILi256EEENSA_ILi128EEENSA_ILi64EEEEEENS_6half_tENS5_IJlSC_lEEESJ_SK_NS4_8TiledMMAINS4_8MMA_AtomIJNS4_26SM100_MMA_F16BF16_2x1SM_SSISJ_SJ_fLi256ELi128ELNS4_4UMMA5MajorE0ELSP_0ELNSO_7ScaleInE0ELSQ_0EEEEEENS4_6LayoutINS5_IJSC_SC_SC_EEENS5_IJNSA_ILi0EEESV_SV_EEEEENS5_IJNS4_10UnderscoreESY_SY_EEEEENS4_18SM100_TMA_2SM_LOADENS4_14ComposedLayoutINS4_7SwizzleILi3ELi4ELi3EEENS4_18smem_ptr_flag_bitsILi16EEENST_INS5_IJNSA_ILi8EEESH_EEENS5_IJSH_SC_EEEEEEEvNS4_8identityES11_S1B_vS1C_EENS_8epilogue10collective18CollectiveEpilogueINS1E_23Sm100TmaWarpSpecializedILi4ELi2ELi32ELb1ELb0EEEJNS5_IJSG_SG_SH_EEENS5_IJNST_ISG_SC_EENST_INSA_ILi32EEESC_EEEEESJ_SK_SJ_SK_NS1E_6fusion15FusionCallbacksIS1I_NS1O_17LinearCombinationISJ_fSJ_fLNS_15FloatRoundStyleE2EEES1J_S1N_JEEENS4_5SM1004TMEM4LOAD26SM100_TMEM_LOAD_32dp32b32xENS4_13SM90_TMA_LOADENS12_INS13_ILi2ELi4ELi3EEES16_NST_INS5_IJS17_S1L_EEENS5_IJS1L_SC_EEEEEEENS4_39AutoVectorizingCopyWithAssumedAlignmentILi128EEENS4_14SM90_TMA_STOREES23_S25_S25_EEEvvEEEEvNT_6ParamsE --------------------------
	.section	.text._ZN7cutlass13device_kernelINS_4gemm6kernel13GemmUniversalIN4cute5tupleIJiiiiEEENS1_10collective13CollectiveMmaINS1_35MainloopSm100TmaUmmaWarpSpecializedILi8ELi2ELi4ENS5_IJNS4_1CILi2EEENSA_ILi1EEESC_EEEEENS5_IJNSA_ILi256EEENSA_ILi128EEENSA_ILi64EEEEEENS_6half_tENS5_IJlSC_lEEESJ_SK_NS4_8TiledMMAINS4_8MMA_AtomIJNS4_26SM100_MMA_F16BF16_2x1SM_SSISJ_SJ_fLi256ELi128ELNS4_4UMMA5MajorE0ELSP_0ELNSO_7ScaleInE0ELSQ_0EEEEEENS4_6LayoutINS5_IJSC_SC_SC_EEENS5_IJNSA_ILi0EEESV_SV_EEEEENS5_IJNS4_10UnderscoreESY_SY_EEEEENS4_18SM100_TMA_2SM_LOADENS4_14ComposedLayoutINS4_7SwizzleILi3ELi4ELi3EEENS4_18smem_ptr_flag_bitsILi16EEENST_INS5_IJNSA_ILi8EEESH_EEENS5_IJSH_SC_EEEEEEEvNS4_8identityES11_S1B_vS1C_EENS_8epilogue10collective18CollectiveEpilogueINS1E_23Sm100TmaWarpSpecializedILi4ELi2ELi32ELb1ELb0EEEJNS5_IJSG_SG_SH_EEENS5_IJNST_ISG_SC_EENST_INSA_ILi32EEESC_EEEEESJ_SK_SJ_SK_NS1E_6fusion15FusionCallbacksIS1I_NS1O_17LinearCombinationISJ_fSJ_fLNS_15FloatRoundStyleE2EEES1J_S1N_JEEENS4_5SM1004TMEM4LOAD26SM100_TMEM_LOAD_32dp32b32xENS4_13SM90_TMA_LOADENS12_INS13_ILi2ELi4ELi3EEES16_NST_INS5_IJS17_S1L_EEENS5_IJS1L_SC_EEEEEEENS4_39AutoVectorizingCopyWithAssumedAlignmentILi128EEENS4_14SM90_TMA_STOREES23_S25_S25_EEEvvEEEEvNT_6ParamsE,"ax",@progbits
	.align	128
.text._ZN7cutlass13device_kernelINS_4gemm6kernel13GemmUniversalIN4cute5tupleIJiiiiEEENS1_10collective13CollectiveMmaINS1_35MainloopSm100TmaUmmaWarpSpecializedILi8ELi2ELi4ENS5_IJNS4_1CILi2EEENSA_ILi1EEESC_EEEEENS5_IJNSA_ILi256EEENSA_ILi128EEENSA_ILi64EEEEEENS_6half_tENS5_IJlSC_lEEESJ_SK_NS4_8TiledMMAINS4_8MMA_AtomIJNS4_26SM100_MMA_F16BF16_2x1SM_SSISJ_SJ_fLi256ELi128ELNS4_4UMMA5MajorE0ELSP_0ELNSO_7ScaleInE0ELSQ_0EEEEEENS4_6LayoutINS5_IJSC_SC_SC_EEENS5_IJNSA_ILi0EEESV_SV_EEEEENS5_IJNS4_10UnderscoreESY_SY_EEEEENS4_18SM100_TMA_2SM_LOADENS4_14ComposedLayoutINS4_7SwizzleILi3ELi4ELi3EEENS4_18smem_ptr_flag_bitsILi16EEENST_INS5_IJNSA_ILi8EEESH_EEENS5_IJSH_SC_EEEEEEEvNS4_8identityES11_S1B_vS1C_EENS_8epilogue10collective18CollectiveEpilogueINS1E_23Sm100TmaWarpSpecializedILi4ELi2ELi32ELb1ELb0EEEJNS5_IJSG_SG_SH_EEENS5_IJNST_ISG_SC_EENST_INSA_ILi32EEESC_EEEEESJ_SK_SJ_SK_NS1E_6fusion15FusionCallbacksIS1I_NS1O_17LinearCombinationISJ_fSJ_fLNS_15FloatRoundStyleE2EEES1J_S1N_JEEENS4_5SM1004TMEM4LOAD26SM100_TMEM_LOAD_32dp32b32xENS4_13SM90_TMA_LOADENS12_INS13_ILi2ELi4ELi3EEES16_NST_INS5_IJS17_S1L_EEENS5_IJS1L_SC_EEEEEEENS4_39AutoVectorizingCopyWithAssumedAlignmentILi128EEENS4_14SM90_TMA_STOREES23_S25_S25_EEEvvEEEEvNT_6ParamsE:
        .type           _ZN7cutlass13device_kernelINS_4gemm6kernel13GemmUniversalIN4cute5tupleIJiiiiEEENS1_10collective13CollectiveMmaINS1_35MainloopSm100TmaUmmaWarpSpecializedILi8ELi2ELi4ENS5_IJNS4_1CILi2EEENSA_ILi1EEESC_EEEEENS5_IJNSA_ILi256EEENSA_ILi128EEENSA_ILi64EEEEEENS_6half_tENS5_IJlSC_lEEESJ_SK_NS4_8TiledMMAINS4_8MMA_AtomIJNS4_26SM100_MMA_F16BF16_2x1SM_SSISJ_SJ_fLi256ELi128ELNS4_4UMMA5MajorE0ELSP_0ELNSO_7ScaleInE0ELSQ_0EEEEEENS4_6LayoutINS5_IJSC_SC_SC_EEENS5_IJNSA_ILi0EEESV_SV_EEEEENS5_IJNS4_10UnderscoreESY_SY_EEEEENS4_18SM100_TMA_2SM_LOADENS4_14ComposedLayoutINS4_7SwizzleILi3ELi4ELi3EEENS4_18smem_ptr_flag_bitsILi16EEENST_INS5_IJNSA_ILi8EEESH_EEENS5_IJSH_SC_EEEEEEEvNS4_8identityES11_S1B_vS1C_EENS_8epilogue10collective18CollectiveEpilogueINS1E_23Sm100TmaWarpSpecializedILi4ELi2ELi32ELb1ELb0EEEJNS5_IJSG_SG_SH_EEENS5_IJNST_ISG_SC_EENST_INSA_ILi32EEESC_EEEEESJ_SK_SJ_SK_NS1E_6fusion15FusionCallbacksIS1I_NS1O_17LinearCombinationISJ_fSJ_fLNS_15FloatRoundStyleE2EEES1J_S1N_JEEENS4_5SM1004TMEM4LOAD26SM100_TMEM_LOAD_32dp32b32xENS4_13SM90_TMA_LOADENS12_INS13_ILi2ELi4ELi3EEES16_NST_INS5_IJS17_S1L_EEENS5_IJS1L_SC_EEEEEEENS4_39AutoVectorizingCopyWithAssumedAlignmentILi128EEENS4_14SM90_TMA_STOREES23_S25_S25_EEEvvEEEEvNT_6ParamsE,@function
        .size           _ZN7cutlass13device_kernelINS_4gemm6kernel13GemmUniversalIN4cute5tupleIJiiiiEEENS1_10collective13CollectiveMmaINS1_35MainloopSm100TmaUmmaWarpSpecializedILi8ELi2ELi4ENS5_IJNS4_1CILi2EEENSA_ILi1EEESC_EEEEENS5_IJNSA_ILi256EEENSA_ILi128EEENSA_ILi64EEEEEENS_6half_tENS5_IJlSC_lEEESJ_SK_NS4_8TiledMMAINS4_8MMA_AtomIJNS4_26SM100_MMA_F16BF16_2x1SM_SSISJ_SJ_fLi256ELi128ELNS4_4UMMA5MajorE0ELSP_0ELNSO_7ScaleInE0ELSQ_0EEEEEENS4_6LayoutINS5_IJSC_SC_SC_EEENS5_IJNSA_ILi0EEESV_SV_EEEEENS5_IJNS4_10UnderscoreESY_SY_EEEEENS4_18SM100_TMA_2SM_LOADENS4_14ComposedLayoutINS4_7SwizzleILi3ELi4ELi3EEENS4_18smem_ptr_flag_bitsILi16EEENST_INS5_IJNSA_ILi8EEESH_EEENS5_IJSH_SC_EEEEEEEvNS4_8identityES11_S1B_vS1C_EENS_8epilogue10collective18CollectiveEpilogueINS1E_23Sm100TmaWarpSpecializedILi4ELi2ELi32ELb1ELb0EEEJNS5_IJSG_SG_SH_EEENS5_IJNST_ISG_SC_EENST_INSA_ILi32EEESC_EEEEESJ_SK_SJ_SK_NS1E_6fusion15FusionCallbacksIS1I_NS1O_17LinearCombinationISJ_fSJ_fLNS_15FloatRoundStyleE2EEES1J_S1N_JEEENS4_5SM1004TMEM4LOAD26SM100_TMEM_LOAD_32dp32b32xENS4_13SM90_TMA_LOADENS12_INS13_ILi2ELi4ELi3EEES16_NST_INS5_IJS17_S1L_EEENS5_IJS1L_SC_EEEEEEENS4_39AutoVectorizingCopyWithAssumedAlignmentILi128EEENS4_14SM90_TMA_STOREES23_S25_S25_EEEvvEEEEvNT_6ParamsE,(.L_x_209 - _ZN7cutlass13device_kernelINS_4gemm6kernel13GemmUniversalIN4cute5tupleIJiiiiEEENS1_10collective13CollectiveMmaINS1_35MainloopSm100TmaUmmaWarpSpecializedILi8ELi2ELi4ENS5_IJNS4_1CILi2EEENSA_ILi1EEESC_EEEEENS5_IJNSA_ILi256EEENSA_ILi128EEENSA_ILi64EEEEEENS_6half_tENS5_IJlSC_lEEESJ_SK_NS4_8TiledMMAINS4_8MMA_AtomIJNS4_26SM100_MMA_F16BF16_2x1SM_SSISJ_SJ_fLi256ELi128ELNS4_4UMMA5MajorE0ELSP_0ELNSO_7ScaleInE0ELSQ_0EEEEEENS4_6LayoutINS5_IJSC_SC_SC_EEENS5_IJNSA_ILi0EEESV_SV_EEEEENS5_IJNS4_10UnderscoreESY_SY_EEEEENS4_18SM100_TMA_2SM_LOADENS4_14ComposedLayoutINS4_7SwizzleILi3ELi4ELi3EEENS4_18smem_ptr_flag_bitsILi16EEENST_INS5_IJNSA_ILi8EEESH_EEENS5_IJSH_SC_EEEEEEEvNS4_8identityES11_S1B_vS1C_EENS_8epilogue10collective18CollectiveEpilogueINS1E_23Sm100TmaWarpSpecializedILi4ELi2ELi32ELb1ELb0EEEJNS5_IJSG_SG_SH_EEENS5_IJNST_ISG_SC_EENST_INSA_ILi32EEESC_EEEEESJ_SK_SJ_SK_NS1E_6fusion15FusionCallbacksIS1I_NS1O_17LinearCombinationISJ_fSJ_fLNS_15FloatRoundStyleE2EEES1J_S1N_JEEENS4_5SM1004TMEM4LOAD26SM100_TMEM_LOAD_32dp32b32xENS4_13SM90_TMA_LOADENS12_INS13_ILi2ELi4ELi3EEES16_NST_INS5_IJS17_S1L_EEENS5_IJS1L_SC_EEEEEEENS4_39AutoVectorizingCopyWithAssumedAlignmentILi128EEENS4_14SM90_TMA_STOREES23_S25_S25_EEEvvEEEEvNT_6ParamsE)
        .other          _ZN7cutlass13device_kernelINS_4gemm6kernel13GemmUniversalIN4cute5tupleIJiiiiEEENS1_10collective13CollectiveMmaINS1_35MainloopSm100TmaUmmaWarpSpecializedILi8ELi2ELi4ENS5_IJNS4_1CILi2EEENSA_ILi1EEESC_EEEEENS5_IJNSA_ILi256EEENSA_ILi128EEENSA_ILi64EEEEEENS_6half_tENS5_IJlSC_lEEESJ_SK_NS4_8TiledMMAINS4_8MMA_AtomIJNS4_26SM100_MMA_F16BF16_2x1SM_SSISJ_SJ_fLi256ELi128ELNS4_4UMMA5MajorE0ELSP_0ELNSO_7ScaleInE0ELSQ_0EEEEEENS4_6LayoutINS5_IJSC_SC_SC_EEENS5_IJNSA_ILi0EEESV_SV_EEEEENS5_IJNS4_10UnderscoreESY_SY_EEEEENS4_18SM100_TMA_2SM_LOADENS4_14ComposedLayoutINS4_7SwizzleILi3ELi4ELi3EEENS4_18smem_ptr_flag_bitsILi16EEENST_INS5_IJNSA_ILi8EEESH_EEENS5_IJSH_SC_EEEEEEEvNS4_8identityES11_S1B_vS1C_EENS_8epilogue10collective18CollectiveEpilogueINS1E_23Sm100TmaWarpSpecializedILi4ELi2ELi32ELb1ELb0EEEJNS5_IJSG_SG_SH_EEENS5_IJNST_ISG_SC_EENST_INSA_ILi32EEESC_EEEEESJ_SK_SJ_SK_NS1E_6fusion15FusionCallbacksIS1I_NS1O_17LinearCombinationISJ_fSJ_fLNS_15FloatRoundStyleE2EEES1J_S1N_JEEENS4_5SM1004TMEM4LOAD26SM100_TMEM_LOAD_32dp32b32xENS4_13SM90_TMA_LOADENS12_INS13_ILi2ELi4ELi3EEES16_NST_INS5_IJS17_S1L_EEENS5_IJS1L_SC_EEEEEEENS4_39AutoVectorizingCopyWithAssumedAlignmentILi128EEENS4_14SM90_TMA_STOREES23_S25_S25_EEEvvEEEEvNT_6ParamsE,@"STO_CUDA_ENTRY STV_DEFAULT"
_ZN7cutlass13device_kernelINS_4gemm6kernel13GemmUniversalIN4cute5tupleIJiiiiEEENS1_10collective13CollectiveMmaINS1_35MainloopSm100TmaUmmaWarpSpecializedILi8ELi2ELi4ENS5_IJNS4_1CILi2EEENSA_ILi1EEESC_EEEEENS5_IJNSA_ILi256EEENSA_ILi128EEENSA_ILi64EEEEEENS_6half_tENS5_IJlSC_lEEESJ_SK_NS4_8TiledMMAINS4_8MMA_AtomIJNS4_26SM100_MMA_F16BF16_2x1SM_SSISJ_SJ_fLi256ELi128ELNS4_4UMMA5MajorE0ELSP_0ELNSO_7ScaleInE0ELSQ_0EEEEEENS4_6LayoutINS5_IJSC_SC_SC_EEENS5_IJNSA_ILi0EEESV_SV_EEEEENS5_IJNS4_10UnderscoreESY_SY_EEEEENS4_18SM100_TMA_2SM_LOADENS4_14ComposedLayoutINS4_7SwizzleILi3ELi4ELi3EEENS4_18smem_ptr_flag_bitsILi16EEENST_INS5_IJNSA_ILi8EEESH_EEENS5_IJSH_SC_EEEEEEEvNS4_8identityES11_S1B_vS1C_EENS_8epilogue10collective18CollectiveEpilogueINS1E_23Sm100TmaWarpSpecializedILi4ELi2ELi32ELb1ELb0EEEJNS5_IJSG_SG_SH_EEENS5_IJNST_ISG_SC_EENST_INSA_ILi32EEESC_EEEEESJ_SK_SJ_SK_NS1E_6fusion15FusionCallbacksIS1I_NS1O_17LinearCombinationISJ_fSJ_fLNS_15FloatRoundStyleE2EEES1J_S1N_JEEENS4_5SM1004TMEM4LOAD26SM100_TMEM_LOAD_32dp32b32xENS4_13SM90_TMA_LOADENS12_INS13_ILi2ELi4ELi3EEES16_NST_INS5_IJS17_S1L_EEENS5_IJS1L_SC_EEEEEEENS4_39AutoVectorizingCopyWithAssumedAlignmentILi128EEENS4_14SM90_TMA_STOREES23_S25_S25_EEEvvEEEEvNT_6ParamsE:
[----:B------:R-:W1:Y:S01]  /*0000*/  LDC R1, c[0x0][0x37c] ;  /* 0x0000df00ff017b82 */ /* 0x000e620000000800 */
[----:B------:R-:W2:Y:S01]  /*0010*/  S2R R105, SR_TID.X ;  /* 0x0000000000697919 */ /* 0x000ea20000002100 */
[----:B------:R-:W3:Y:S06]  /*0020*/  LDCU.64 UR6, c[0x0][0x890] ;  /* 0x00011200ff0677ac */ /* 0x000eec0008000a00 */
[----:B------:R-:W4:Y:S01]  /*0030*/  S2UR UR37, SR_CgaCtaId ;  /* 0x00000000002579c3 */ /* 0x000f220000008800 */
[----:B------:R-:W-:Y:S02]  /*0040*/  PRMT R92, RZ, 0x7610, R92 ;  /* 0x00007610ff5c7816 */ /* 0x000fe4000000005c */
[----:B------:R-:W-:Y:S01]  /*0050*/  ELECT P1, URZ, PT ;  /* 0x0000000000ff782f */ /* 0x000fe20003820000 */
[----:B------:R-:W1:Y:S01]  /*0060*/  LDCU.64 UR46, c[0x0][0x358] ;  /* 0x00006b00ff2e77ac */ /* 0x000e620008000a00 */
[----:B---3--:R-:W-:-:S04]  /*0070*/  UISETP.NE.U32.AND UP0, UPT, UR6, URZ, UPT ;  /* 0x000000ff0600728c */ /* 0x008fc8000bf05070 */
[----:B------:R-:W-:Y:S02]  /*0080*/  UISETP.NE.AND.EX UP0, UPT, UR7, URZ, UPT, UP0 ;  /* 0x000000ff0700728c */ /* 0x000fe4000bf05300 */
[----:B----4-:R-:W-:Y:S02]  /*0090*/  ULOP3.LUT UR5, UR37, 0x1, URZ, 0xc0, !UPT ;  /* 0x0000000125057892 */ /* 0x010fe4000f8ec0ff */
[----:B------:R-:W-:Y:S01]  /*00a0*/  ULOP3.LUT UR4, UR37, 0x1, URZ, 0x3c, !UPT ;  /* 0x0000000125047892 */ /* 0x000fe2000f8e3cff */
[----:B--2---:R-:W-:-:S05]  /*00b0*/  SHF.R.U32.HI R96, RZ, 0x5, R105 ;  /* 0x00000005ff607819 */ /* 0x004fca0000011669 */
[----:B------:R-:W2:Y:S02]  /*00c0*/  SHFL.IDX PT, R0, R96, RZ, 0x1f ;  /* 0x00001fff60007589 */ /* 0x000ea400000e0000 */
[----:B--2---:R-:W-:Y:S01]  /*00d0*/  R2UR UR10, R0 ;  /* 0x00000000000a72ca */ /* 0x004fe200000e0000 */
[----:B-1----:R-:W-:-:S14]  /*00e0*/  BRA.U UP0, `(.L_x_0) ;  /* 0x00000001002c7547 */ /* 0x002fdc000b800000 */
[----:B------:R-:W1:Y:S02]  /*00f0*/  LDCU.64 UR8, c[0x0][0x888] ;  /* 0x00011100ff0877ac */ /* 0x000e640008000a00 */
[----:B-1----:R-:W-:-:S04]  /*0100*/  UISETP.NE.U32.AND UP0, UPT, UR8, URZ, UPT ;  /* 0x000000ff0800728c */ /* 0x002fc8000bf05070 */
[----:B------:R-:W-:-:S09]  /*0110*/  UISETP.NE.AND.EX UP0, UPT, UR9, URZ, UPT, UP0 ;  /* 0x000000ff0900728c */ /* 0x000fd2000bf05300 */
[----:B------:R-:W-:Y:S05]  /*0120*/  BRA.U !UP0, `(.L_x_1) ;  /* 0x0000000108107547 */ /* 0x000fea000b800000 */
[----:B------:R-:W1:Y:S02]  /*0130*/  LDC.64 R2, c[0x0][0x888] ;  /* 0x00022200ff027b82 */ /* 0x000e640000000a00 */
[----:B-1----:R1:W5:Y:S01]  /*0140*/  LDG.E R49, desc[UR46][R2.64] ;  /* 0x0000002e02317981 */ /* 0x002362000c1e1900 */
[----:B------:R-:W-:Y:S01]  /*0150*/  HFMA2 R92, -RZ, RZ, 0, 5.9604644775390625e-08 ;  /* 0x00000001ff5c7431 */ /* 0x000fe200000001ff */
[----:B------:R-:W-:Y:S05]  /*0160*/  BRA `(.L_x_0) ;  /* 0x00000000000c7947 */ /* 0x000fea0003800000 */
.L_x_1:
[----:B------:R-:W1:Y:S01]  /*0170*/  LDCU UR8, c[0x0][0x880] ;  /* 0x00011000ff0877ac */ /* 0x000e620008000800 */
[----:B------:R-:W-:Y:S01]  /*0180*/  HFMA2 R92, -RZ, RZ, 0, 5.9604644775390625e-08 ;  /* 0x00000001ff5c7431 */ /* 0x000fe200000001ff */
[----:B-1----:R-:W-:-:S07]  /*0190*/  MOV R49, UR8 ;  /* 0x0000000800317c02 */ /* 0x002fce0008000f00 */
.L_x_0:
[----:B------:R-:W2:Y:S02]  /*01a0*/  LDCU.64 UR8, c[0x0][0x8b0] ;  /* 0x00011600ff0877ac */ /* 0x000ea40008000a00 */
[----:B--2---:R-:W-:-:S04]  /*01b0*/  UISETP.NE.U32.AND UP0, UPT, UR8, URZ, UPT ;  /* 0x000000ff0800728c */ /* 0x004fc8000bf05070 */
[----:B------:R-:W-:-:S09]  /*01c0*/  UISETP.NE.AND.EX UP0, UPT, UR9, URZ, UPT, UP0 ;  /* 0x000000ff0900728c */ /* 0x000fd2000bf05300 */
[----:B------:R-:W-:Y:S05]  /*01d0*/  BRA.U UP0, `(.L_x_2) ;  /* 0x0000000100247547 */ /* 0x000fea000b800000 */
[----:B------:R-:W2:Y:S02]  /*01e0*/  LDCU.64 UR8, c[0x0][0x8a8] ;  /* 0x00011500ff0877ac */ /* 0x000ea40008000a00 */
[----:B--2---:R-:W-:-:S04]  /*01f0*/  UISETP.NE.U32.AND UP0, UPT, UR8, URZ, UPT ;  /* 0x000000ff0800728c */ /* 0x004fc8000bf05070 */
[----:B------:R-:W-:-:S09]  /*0200*/  UISETP.NE.AND.EX UP0, UPT, UR9, URZ, UPT, UP0 ;  /* 0x000000ff0900728c */ /* 0x000fd2000bf05300 */
[----:B------:R-:W-:Y:S05]  /*0210*/  BRA.U !UP0, `(.L_x_3) ;  /* 0x00000001080c7547 */ /* 0x000fea000b800000 */
[----:B-1----:R-:W1:Y:S02]  /*0220*/  LDC.64 R2, c[0x0][0x8a8] ;  /* 0x00022a00ff027b82 */ /* 0x002e640000000a00 */
[----:B-1----:R2:W5:Y:S01]  /*0230*/  LDG.E R47, desc[UR46][R2.64] ;  /* 0x0000002e022f7981 */ /* 0x002562000c1e1900 */
[----:B------:R-:W-:Y:S05]  /*0240*/  BRA `(.L_x_2) ;  /* 0x0000000000087947 */ /* 0x000fea0003800000 */
.L_x_3:
[----:B------:R-:W2:Y:S02]  /*0250*/  LDCU UR8, c[0x0][0x8a0] ;  /* 0x00011400ff0877ac */ /* 0x000ea40008000800 */
[----:B--2---:R-:W-:Y:S02]  /*0260*/  MOV R47, UR8 ;  /* 0x00000008002f7c02 */ /* 0x004fe40008000f00 */
.L_x_2:
[----:B------:R-:W-:Y:S01]  /*0270*/  IMAD.U32 R0, RZ, RZ, UR10 ;  /* 0x0000000aff007e24 */ /* 0x000fe2000f8e00ff */
[----:B------:R-:W-:Y:S04]  /*0280*/  BSSY.RECONVERGENT B0, `(.L_x_4) ;  /* 0x000000c000007945 */ /* 0x000fe80003800200 */
[C---:B------:R-:W-:Y:S02]  /*0290*/  ISETP.NE.OR P2, PT, R0.reuse, 0x1, !P1 ;  /* 0x000000010000780c */ /* 0x040fe40004f45670 */
[----:B------:R-:W-:-:S11]  /*02a0*/  ISETP.NE.OR P0, PT, R0, 0x3, !P1 ;  /* 0x000000030000780c */ /* 0x000fd60004f05670 */
[----:B------:R-:W-:Y:S05]  /*02b0*/  @P2 BRA `(.L_x_5) ;  /* 0x0000000000202947 */ /* 0x000fea0003800000 */
[----:B------:R-:W3:Y:S02]  /*02c0*/  LDCU.64 UR8, c[0x0][0x348] ;  /* 0x00006900ff0877ac */ /* 0x000ee40008000a00 */
[----:B---3--:R-:W-:Y:S02]  /*02d0*/  UIADD3 UR12, UP1, UPT, UR8, 0x80, URZ ;  /* 0x00000080080c7890 */ /* 0x008fe4000ff3e0ff */
[----:B------:R-:W-:Y:S02]  /*02e0*/  UIADD3 UR8, UP0, UPT, UR8, 0x180, URZ ;  /* 0x0000018008087890 */ /* 0x000fe4000ff1e0ff */
[----:B------:R-:W-:Y:S02]  /*02f0*/  UIADD3.X UR13, UPT, UPT, URZ, UR9, URZ, UP1, !UPT ;  /* 0x00000009ff0d7290 */ /* 0x000fe40008ffe4ff */
[----:B------:R-:W-:-:S07]  /*0300*/  UIADD3.X UR9, UPT, UPT, URZ, UR9, URZ, UP0, !UPT ;  /* 0x00000009ff097290 */ /* 0x000fce00087fe4ff */
[----:B------:R3:W-:Y:S02]  /*0310*/  UTMACCTL.PF [UR12] ;  /* 0x000000000c0079b9 */ /* 0x0007e40008040000 */
[----:B------:R3:W-:Y:S02]  /*0320*/  UTMACCTL.PF [UR8] ;  /* 0x00000000080079b9 */ /* 0x0007e40008040000 */
[----:B---3--:R-:W-:Y:S01]  /*0330*/  NOP ;  /* 0x0000000000007918 */ /* 0x008fe20000000000 */
.L_x_5:
[----:B------:R-:W-:Y:S05]  /*0340*/  BSYNC.RECONVERGENT B0 ;  /* 0x0000000000007941 */ /* 0x000fea0003800200 */
.L_x_4:
[----:B------:R-:W-:Y:S04]  /*0350*/  BSSY.RECONVERGENT B0, `(.L_x_6) ;  /* 0x000000a000007945 */ /* 0x000fe80003800200 */
        /* <DEDUP_REMOVED lines=9> */
.L_x_7:
[----:B------:R-:W-:Y:S05]  /*03f0*/  BSYNC.RECONVERGENT B0 ;  /* 0x0000000000007941 */ /* 0x000fea0003800200 */
.L_x_6:
[----:B------:R-:W3:Y:S01]  /*0400*/  LDCU.64 UR8, c[0x0][0x888] ;  /* 0x00011100ff0877ac */ /* 0x000ee20008000a00 */
[----:B------:R-:W-:Y:S02]  /*0410*/  UISETP.EQ.U32.AND UP1, UPT, UR6, URZ, UPT ;  /* 0x000000ff0600728c */ /* 0x000fe4000bf22070 */
[----:B------:R-:W-:Y:S02]  /*0420*/  UPLOP3.LUT UP5, UPT, UPT, UPT, UPT, 0x80, 0x8 ;  /* 0x000000000008789c */ /* 0x000fe40003faf070 */
[----:B---3--:R-:W-:-:S04]  /*0430*/  UISETP.NE.U32.AND UP0, UPT, UR8, URZ, UPT ;  /* 0x000000ff0800728c */ /* 0x008fc8000bf05070 */
[----:B------:R-:W-:-:S04]  /*0440*/  UISETP.NE.AND.EX UP0, UPT, UR9, URZ, UPT, UP0 ;  /* 0x000000ff0900728c */ /* 0x000fc8000bf05300 */
[----:B------:R-:W-:-:S04]  /*0450*/  UISETP.EQ.OR.EX UP2, UPT, UR7, URZ, !UP0, UP1 ;  /* 0x000000ff0700728c */ /* 0x000fc8000c742710 */
[----:B------:R-:W-:-:S05]  /*0460*/  UP2UR UR50, UPR, URZ, 0x4 ;  /* 0x00000004ff327883 */ /* 0x000fca0008000000 */
[----:B------:R-:W-:Y:S07]  /*0470*/  BRA.U !UP2, `(.L_x_8) ;  /* 0x000000010a207547 */ /* 0x000fee000b800000 */
[----:B------:R-:W-:Y:S01]  /*0480*/  UISETP.NE.U32.AND UP2, UPT, UR6, URZ, UPT ;  /* 0x000000ff0600728c */ /* 0x000fe2000bf45070 */
[----:B-----5:R-:W-:Y:S01]  /*0490*/  FSETP.NEU.AND P0, PT, R49, RZ, PT ;  /* 0x000000ff3100720b */ /* 0x020fe20003f0d000 */
[----:B------:R-:W-:Y:S02]  /*04a0*/  USEL UR6, URZ, 0xffffffff, UP0 ;  /* 0xffffffffff067887 */ /* 0x000fe40008000000 */
[----:B------:R-:W-:-:S10]  /*04b0*/  UISETP.NE.AND.EX UP2, UPT, UR7, URZ, UPT, UP2 ;  /* 0x000000ff0700728c */ /* 0x000fd4000bf45320 */
[----:B------:R-:W-:Y:S01]  /*04c0*/  VOTEU.ANY UP1, P0 ;  /* 0x0000000000ff7886 */ /* 0x000fe20000020100 */
[----:B------:R-:W-:-:S04]  /*04d0*/  @!UP2 USEL UR6, URZ, 0xffffffff, UP1 ;  /* 0xffffffffff06a887 */ /* 0x000fc80008800000 */
[----:B------:R-:W-:-:S04]  /*04e0*/  ULOP3.LUT UR6, UR6, 0x1, URZ, 0xc0, !UPT ;  /* 0x0000000106067892 */ /* 0x000fc8000f8ec0ff */
[----:B------:R-:W-:-:S11]  /*04f0*/  UISETP.NE.U32.AND UP5, UPT, UR6, 0x1, UPT ;  /* 0x000000010600788c */ /* 0x000fd6000bfa5070 */
.L_x_8:
[----:B------:R-:W3:Y:S01]  /*0500*/  SHFL.IDX PT, R0, R96, RZ, 0x1f ;  /* 0x00001fff60007589 */ /* 0x000ee200000e0000 */
[----:B------:R-:W-:-:S04]  /*0510*/  UISETP.NE.AND UP1, UPT, UR10, 0x2, UPT ;  /* 0x000000020a00788c */ /* 0x000fc8000bf25270 */
[----:B------:R-:W-:Y:S02]  /*0520*/  UISETP.EQ.AND UP2, UPT, UR5, URZ, !UP1 ;  /* 0x000000ff0500728c */ /* 0x000fe4000cf42270 */
[----:B------:R-:W-:-:S04]  /*0530*/  USEL UR6, URZ, 0x1, UP1 ;  /* 0x00000001ff067887 */ /* 0x000fc80008800000 */
[----:B------:R-:W-:Y:S02]  /*0540*/  PLOP3.LUT P5, PT, P1, PT, UP2, 0x80, 0x8 ;  /* 0x000000000008781c */ /* 0x000fe40000faf028 */
[----:B---3--:R-:W-:-:S13]  /*0550*/  ISETP.NE.AND P0, PT, R0, RZ, PT ;  /* 0x000000ff0000720c */ /* 0x008fda0003f05270 */
[----:B------:R-:W-:Y:S05]  /*0560*/  @P0 BRA `(.L_x_9) ;  /* 0x0000000000640947 */ /* 0x000fea0003800000 */
[----:B------:R-:W-:Y:S01]  /*0570*/  UMOV UR8, 0x400 ;  /* 0x0000040000087882 */ /* 0x000fe20000000000 */
[----:B------:R-:W-:Y:S01]  /*0580*/  UMOV UR7, 0x1 ;  /* 0x0000000100077882 */ /* 0x000fe20000000000 */
[----:B------:R-:W-:Y:S02]  /*0590*/  ULEA UR8, UR37, UR8, 0x18 ;  /* 0x0000000825087291 */ /* 0x000fe4000f8ec0ff */
[----:B------:R-:W-:-:S04]  /*05a0*/  UIADD3 UR12, UPT, UPT, -UR7, 0x100000, URZ ;  /* 0x00100000070c7890 */ /* 0x000fc8000fffe1ff */
[----:B------:R-:W-:Y:S02]  /*05b0*/  USHF.L.U32 UR13, UR12, 0xb, URZ ;  /* 0x0000000b0c0d7899 */ /* 0x000fe400080006ff */
[----:B------:R-:W-:Y:S01]  /*05c0*/  USHF.L.U32 UR12, UR12, 0x1, URZ ;  /* 0x000000010c0c7899 */ /* 0x000fe200080006ff */
[----:B------:R-:W-:Y:S01]  /*05d0*/  ELECT P0, URZ, PT ;  /* 0x0000000000ff782f */ /* 0x000fe20003800000 */
[----:B------:R-:W3:Y:S10]  /*05e0*/  FENCE.VIEW.ASYNC.S ;  /* 0x00000000000073c6 */ /* 0x000ef40000000000 */
[----:B---3--:R3:W4:Y:S01]  /*05f0*/  SYNCS.EXCH.64 URZ, [UR8], UR12 ;  /* 0x0000000c08ff75b2 */ /* 0x0087220008000100 */
[----:B------:R3:W1:Y:S01]  /*0600*/  SYNCS.EXCH.64 URZ, [UR8+0x40], UR12 ;  /* 0x0000400c08ff75b2 */ /* 0x0006620008000100 */
        /* <DEDUP_REMOVED lines=13> */
[----:B------:R3:W1:Y:S02]  /*06e0*/  SYNCS.EXCH.64 URZ, [UR8+0x78], UR12 ;  /* 0x0000780c08ff75b2 */ /* 0x0006640008000100 */
[----:B---3--:R-:W-:Y:S01]  /*06f0*/  NOP ;  /* 0x0000000000007918 */ /* 0x008fe20000000000 */
.L_x_9:
[----:B------:R-:W3:Y:S01]  /*0700*/  SHFL.IDX PT, R0, R96, RZ, 0x1f ;  /* 0x00001fff60007589 */ /* 0x000ee200000e0000 */
[----:B------:R-:W-:Y:S01]  /*0710*/  NOP ;  /* 0x0000000000007918 */ /* 0x000fe20000000000 */
[----:B---3--:R-:W-:-:S13]  /*0720*/  ISETP.NE.AND P0, PT, R0, 0x1, PT ;  /* 0x000000010000780c */ /* 0x008fda0003f05270 */
[----:B------:R-:W-:Y:S05]  /*0730*/  @P0 BRA `(.L_x_10) ;  /* 0x0000000000540947 */ /* 0x000fea0003800000 */
[----:B------:R-:W-:Y:S01]  /*0740*/  UMOV UR9, 0x400 ;  /* 0x0000040000097882 */ /* 0x000fe20000000000 */
[----:B------:R-:W-:Y:S01]  /*0750*/  UMOV UR8, 0x20 ;  /* 0x0000002000087882 */ /* 0x000fe20000000000 */
[----:B------:R-:W-:Y:S01]  /*0760*/  UMOV UR7, 0x80 ;  /* 0x0000008000077882 */ /* 0x000fe20000000000 */
[----:B------:R-:W-:Y:S02]  /*0770*/  ULEA UR9, UR37, UR9, 0x18 ;  /* 0x0000000925097291 */ /* 0x000fe4000f8ec0ff */
[----:B------:R-:W-:-:S04]  /*0780*/  UIADD3 UR12, UPT, UPT, -UR8, 0x100000, URZ ;  /* 0x00100000080c7890 */ /* 0x000fc8000fffe1ff */
[----:B------:R-:W-:Y:S02]  /*0790*/  USHF.L.U32 UR13, UR12, 0xb, URZ ;  /* 0x0000000b0c0d7899 */ /* 0x000fe400080006ff */
[----:B------:R-:W-:Y:S02]  /*07a0*/  USHF.L.U32 UR12, UR12, 0x1, URZ ;  /* 0x000000010c0c7899 */ /* 0x000fe400080006ff */
[----:B------:R-:W-:-:S04]  /*07b0*/  UIADD3 UR14, UPT, UPT, -UR7, 0x100000, URZ ;  /* 0x00100000070e7890 */ /* 0x000fc8000fffe1ff */
[----:B------:R-:W-:Y:S02]  /*07c0*/  USHF.L.U32 UR15, UR14, 0xb, URZ ;  /* 0x0000000b0e0f7899 */ /* 0x000fe400080006ff */
[----:B------:R-:W-:Y:S01]  /*07d0*/  USHF.L.U32 UR14, UR14, 0x1, URZ ;  /* 0x000000010e0e7899 */ /* 0x000fe200080006ff */
[----:B------:R-:W-:Y:S01]  /*07e0*/  ELECT P0, URZ, PT ;  /* 0x0000000000ff782f */ /* 0x000fe20003800000 */
[----:B------:R-:W3:Y:S02]  /*07f0*/  FENCE.VIEW.ASYNC.S ;  /* 0x00000000000073c6 */ /* 0x000ee40000000000 */
[----:B---3--:R3:W1:Y:S08]  /*0800*/  SYNCS.EXCH.64 URZ, [UR9+0x80], UR12 ;  /* 0x0000800c09ff75b2 */ /* 0x0086700008000100 */
[----:B------:R3:W1:Y:S01]  /*0810*/  SYNCS.EXCH.64 URZ, [UR9+0xa0], UR14 ;  /* 0x0000a00e09ff75b2 */ /* 0x0006620008000100 */
[----:B------:R3:W1:Y:S01]  /*0820*/  SYNCS.EXCH.64 URZ, [UR9+0x88], UR12 ;  /* 0x0000880c09ff75b2 */ /* 0x0006620008000100 */
[----:B------:R3:W1:Y:S01]  /*0830*/  SYNCS.EXCH.64 URZ, [UR9+0xa8], UR14 ;  /* 0x0000a80e09ff75b2 */ /* 0x0006620008000100 */
[----:B------:R3:W1:Y:S01]  /*0840*/  SYNCS.EXCH.64 URZ, [UR9+0x90], UR12 ;  /* 0x0000900c09ff75b2 */ /* 0x0006620008000100 */
[----:B------:R3:W1:Y:S01]  /*0850*/  SYNCS.EXCH.64 URZ, [UR9+0xb0], UR14 ;  /* 0x0000b00e09ff75b2 */ /* 0x0006620008000100 */
[----:B------:R3:W1:Y:S01]  /*0860*/  SYNCS.EXCH.64 URZ, [UR9+0x98], UR12 ;  /* 0x0000980c09ff75b2 */ /* 0x0006620008000100 */
[----:B------:R3:W1:Y:S01]  /*0870*/  SYNCS.EXCH.64 URZ, [UR9+0xb8], UR14 ;  /* 0x0000b80e09ff75b2 */ /* 0x0006620008000100 */
[----:B------:R-:W-:Y:S01]  /*0880*/  NOP ;  /* 0x0000000000007918 */ /* 0x000fe20000000000 */
.L_x_10:
[----:B------:R-:W2:Y:S01]  /*0890*/  SHFL.IDX PT, R0, R96, RZ, 0x1f ;  /* 0x00001fff60007589 */ /* 0x000ea200000e0000 */
[----:B------:R-:W-:Y:S01]  /*08a0*/  NOP ;  /* 0x0000000000007918 */ /* 0x000fe20000000000 */
[----:B--2---:R-:W-:-:S13]  /*08b0*/  ISETP.NE.AND P0, PT, R0, 0x3, PT ;  /* 0x000000030000780c */ /* 0x004fda0003f05270 */
[----:B------:R-:W-:Y:S05]  /*08c0*/  @P0 BRA `(.L_x_11) ;  /* 0x00000000002c0947 */ /* 0x000fea0003800000 */
[----:B------:R-:W-:Y:S01]  /*08d0*/  UMOV UR8, 0x400 ;  /* 0x0000040000087882 */ /* 0x000fe20000000000 */
[----:B------:R-:W-:Y:S01]  /*08e0*/  UMOV UR7, 0x20 ;  /* 0x0000002000077882 */ /* 0x000fe20000000000 */
[----:B------:R-:W-:Y:S02]  /*08f0*/  ULEA UR8, UR37, UR8, 0x18 ;  /* 0x0000000825087291 */ /* 0x000fe4000f8ec0ff */
[----:B---3--:R-:W-:-:S04]  /*0900*/  UIADD3 UR12, UPT, UPT, -UR7, 0x100000, URZ ;  /* 0x00100000070c7890 */ /* 0x008fc8000fffe1ff */
[----:B------:R-:W-:Y:S02]  /*0910*/  USHF.L.U32 UR13, UR12, 0xb, URZ ;  /* 0x0000000b0c0d7899 */ /* 0x000fe400080006ff */
[----:B------:R-:W-:Y:S01]  /*0920*/  USHF.L.U32 UR12, UR12, 0x1, URZ ;  /* 0x000000010c0c7899 */ /* 0x000fe200080006ff */
[----:B------:R-:W-:Y:S01]  /*0930*/  ELECT P0, URZ, PT ;  /* 0x0000000000ff782f */ /* 0x000fe20003800000 */
[----:B------:R-:W2:Y:S10]  /*0940*/  FENCE.VIEW.ASYNC.S ;  /* 0x00000000000073c6 */ /* 0x000eb40000000000 */
[----:B--2---:R2:W3:Y:S01]  /*0950*/  SYNCS.EXCH.64 URZ, [UR8+0xc0], UR12 ;  /* 0x0000c00c08ff75b2 */ /* 0x0044e20008000100 */
[----:B------:R2:W1:Y:S01]  /*0960*/  SYNCS.EXCH.64 URZ, [UR8+0xc8], UR12 ;  /* 0x0000c80c08ff75b2 */ /* 0x0004620008000100 */
[----:B------:R-:W-:Y:S01]  /*0970*/  NOP ;  /* 0x0000000000007918 */ /* 0x000fe20000000000 */
.L_x_11:
[----:B------:R-:W4:Y:S01]  /*0980*/  SHFL.IDX PT, R0, R96, RZ, 0x1f ;  /* 0x00001fff60007589 */ /* 0x000f2200000e0000 */
[----:B------:R-:W-:Y:S01]  /*0990*/  NOP ;  /* 0x0000000000007918 */ /* 0x000fe20000000000 */
[----:B----4-:R-:W-:-:S13]  /*09a0*/  ISETP.NE.AND P0, PT, R0, 0x4, PT ;  /* 0x000000040000780c */ /* 0x010fda0003f05270 */
[----:B------:R-:W-:Y:S05]  /*09b0*/  @P0 BRA `(.L_x_12) ;  /* 0x0000000000480947 */ /* 0x000fea0003800000 */
[----:B---3--:R-:W-:Y:S01]  /*09c0*/  UMOV UR9, 0x1e0 ;  /* 0x000001e000097882 */ /* 0x008fe20000000000 */
[----:B--2---:R-:W-:Y:S01]  /*09d0*/  UMOV UR8, 0x400 ;  /* 0x0000040000087882 */ /* 0x004fe20000000000 */
[----:B------:R-:W-:Y:S01]  /*09e0*/  USEL UR9, UR9, 0x1a0, UP5 ;  /* 0x000001a009097887 */ /* 0x000fe2000a800000 */
        /* <DEDUP_REMOVED lines=9> */
[----:B------:R-:W2:Y:S02]  /*0a80*/  FENCE.VIEW.ASYNC.S ;  /* 0x00000000000073c6 */ /* 0x000ea40000000000 */
[----:B--2---:R4:W2:Y:S08]  /*0a90*/  SYNCS.EXCH.64 URZ, [UR8+0xd0], UR12 ;  /* 0x0000d00c08ff75b2 */ /* 0x0048b00008000100 */
[----:B------:R4:W3:Y:S01]  /*0aa0*/  SYNCS.EXCH.64 URZ, [UR8+0xe0], UR14 ;  /* 0x0000e00e08ff75b2 */ /* 0x0008e20008000100 */
[----:B------:R4:W1:Y:S01]  /*0ab0*/  SYNCS.EXCH.64 URZ, [UR8+0xd8], UR12 ;  /* 0x0000d80c08ff75b2 */ /* 0x0008620008000100 */
[----:B------:R4:W1:Y:S02]  /*0ac0*/  SYNCS.EXCH.64 URZ, [UR8+0xe8], UR14 ;  /* 0x0000e80e08ff75b2 */ /* 0x0008640008000100 */
[----:B----4-:R-:W-:Y:S01]  /*0ad0*/  NOP ;  /* 0x0000000000007918 */ /* 0x010fe20000000000 */
.L_x_12:
[----:B------:R-:W4:Y:S01]  /*0ae0*/  SHFL.IDX PT, R0, R96, RZ, 0x1f ;  /* 0x00001fff60007589 */ /* 0x000f2200000e0000 */
[----:B------:R-:W-:Y:S01]  /*0af0*/  NOP ;  /* 0x0000000000007918 */ /* 0x000fe20000000000 */
[----:B----4-:R-:W-:-:S13]  /*0b00*/  ISETP.NE.AND P0, PT, R0, 0x5, PT ;  /* 0x000000050000780c */ /* 0x010fda0003f05270 */
[----:B------:R-:W-:Y:S05]  /*0b10*/  @P0 BRA `(.L_x_13) ;  /* 0x0000000000540947 */ /* 0x000fea0003800000 */
[----:B---3--:R-:W-:Y:S01]  /*0b20*/  UMOV UR9, 0x400 ;  /* 0x0000040000097882 */ /* 0x008fe20000000000 */
[----:B--2---:R-:W-:Y:S01]  /*0b30*/  UMOV UR8, 0x1 ;  /* 0x0000000100087882 */ /* 0x004fe20000000000 */
        /* <DEDUP_REMOVED lines=13> */
[----:B------:R4:W1:Y:S01]  /*0c10*/  SYNCS.EXCH.64 URZ, [UR9+0x118], UR14 ;  /* 0x0001180e09ff75b2 */ /* 0x0008620008000100 */
[----:B------:R4:W1:Y:S01]  /*0c20*/  SYNCS.EXCH.64 URZ, [UR9+0x100], UR12 ;  /* 0x0001000c09ff75b2 */ /* 0x0008620008000100 */
[----:B------:R4:W1:Y:S01]  /*0c30*/  SYNCS.EXCH.64 URZ, [UR9+0x120], UR14 ;  /* 0x0001200e09ff75b2 */ /* 0x0008620008000100 */
[----:B------:R4:W1:Y:S01]  /*0c40*/  SYNCS.EXCH.64 URZ, [UR9+0x108], UR12 ;  /* 0x0001080c09ff75b2 */ /* 0x0008620008000100 */
[----:B------:R4:W1:Y:S02]  /*0c50*/  SYNCS.EXCH.64 URZ, [UR9+0x128], UR14 ;  /* 0x0001280e09ff75b2 */ /* 0x0008640008000100 */
[----:B----4-:R-:W-:Y:S01]  /*0c60*/  NOP ;  /* 0x0000000000007918 */ /* 0x010fe20000000000 */
.L_x_13:
[----:B------:R-:W4:Y:S01]  /*0c70*/  SHFL.IDX PT, R0, R96, RZ, 0x1f ;  /* 0x00001fff60007589 */ /* 0x000f2200000e0000 */
[----:B------:R-:W-:Y:S01]  /*0c80*/  ISETP.NE.OR P1, PT, RZ, UR10, !P1 ;  /* 0x0000000aff007c0c */ /* 0x000fe2000cf25670 */
[----:B------:R-:W-:Y:S01]  /*0c90*/  NOP ;  /* 0x0000000000007918 */ /* 0x000fe20000000000 */
[----:B----4-:R-:W-:-:S13]  /*0ca0*/  ISETP.NE.AND P0, PT, R0, 0x3, PT ;  /* 0x000000030000780c */ /* 0x010fda0003f05270 */
[----:B------:R-:W-:Y:S05]  /*0cb0*/  @P0 BRA `(.L_x_14) ;  /* 0x0000000000340947 */ /* 0x000fea0003800000 */
[----:B--2---:R-:W-:Y:S01]  /*0cc0*/  UMOV UR8, 0x400 ;  /* 0x0000040000087882 */ /* 0x004fe20000000000 */
[----:B------:R-:W-:Y:S01]  /*0cd0*/  UMOV UR7, 0x20 ;  /* 0x0000002000077882 */ /* 0x000fe20000000000 */
[----:B------:R-:W-:Y:S02]  /*0ce0*/  ULEA UR8, UR37, UR8, 0x18 ;  /* 0x0000000825087291 */ /* 0x000fe4000f8ec0ff */
[----:B---3--:R-:W-:-:S04]  /*0cf0*/  UIADD3 UR12, UPT, UPT, -UR7, 0x100000, URZ ;  /* 0x00100000070c7890 */ /* 0x008fc8000fffe1ff */
[----:B------:R-:W-:Y:S02]  /*0d00*/  USHF.L.U32 UR13, UR12, 0xb, URZ ;  /* 0x0000000b0c0d7899 */ /* 0x000fe400080006ff */
[----:B------:R-:W-:Y:S01]  /*0d10*/  USHF.L.U32 UR12, UR12, 0x1, URZ ;  /* 0x000000010c0c7899 */ /* 0x000fe200080006ff */
[----:B------:R-:W-:Y:S01]  /*0d20*/  ELECT P0, URZ, PT ;  /* 0x0000000000ff782f */ /* 0x000fe20003800000 */
[----:B------:R-:W2:Y:S10]  /*0d30*/  FENCE.VIEW.ASYNC.S ;  /* 0x00000000000073c6 */ /* 0x000eb40000000000 */
[----:B--2---:R4:W2:Y:S01]  /*0d40*/  SYNCS.EXCH.64 URZ, [UR8+0x130], UR12 ;  /* 0x0001300c08ff75b2 */ /* 0x0048a20008000100 */
[----:B------:R4:W3:Y:S01]  /*0d50*/  SYNCS.EXCH.64 URZ, [UR8+0x140], UR12 ;  /* 0x0001400c08ff75b2 */ /* 0x0008e20008000100 */
[----:B------:R4:W1:Y:S01]  /*0d60*/  SYNCS.EXCH.64 URZ, [UR8+0x138], UR12 ;  /* 0x0001380c08ff75b2 */ /* 0x0008620008000100 */
[----:B------:R4:W1:Y:S02]  /*0d70*/  SYNCS.EXCH.64 URZ, [UR8+0x148], UR12 ;  /* 0x0001480c08ff75b2 */ /* 0x0008640008000100 */
[----:B----4-:R-:W-:Y:S01]  /*0d80*/  NOP ;  /* 0x0000000000007918 */ /* 0x010fe20000000000 */
.L_x_14:
[----:B------:R-:W-:Y:S01]  /*0d90*/  VOTEU.ALL UP1, P1 ;  /* 0x0000000000ff7886 */ /* 0x000fe20000820000 */
[----:B--2---:R-:W2:Y:S01]  /*0da0*/  LDCU UR8, c[0x0][0x36c] ;  /* 0x00006d80ff0877ac */ /* 0x004ea20008000800 */
[----:B------:R-:W-:Y:S01]  /*0db0*/  NOP ;  /* 0x0000000000007918 */ /* 0x000fe20000000000 */
[----:B------:R-:W-:Y:S01]  /*0dc0*/  LOP3.LUT R10, R105, 0x1f, RZ, 0xc0, !PT ;  /* 0x0000001f690a7812 */ /* 0x000fe200078ec0ff */
[----:B---3--:R-:W-:Y:S01]  /*0dd0*/  UMOV UR12, 0x20 ;  /* 0x00000020000c7882 */ /* 0x008fe20000000000 */
[----:B------:R-:W-:Y:S01]  /*0de0*/  @!UP1 UMOV UR7, 0x400 ;  /* 0x0000040000079882 */ /* 0x000fe20000000000 */
[----:B------:R-:W-:-:S04]  /*0df0*/  @!UP1 UIADD3 UR12, UPT, UPT, -UR12, 0x100000, URZ ;  /* 0x001000000c0c9890 */ /* 0x000fc8000fffe1ff */
[----:B------:R-:W-:Y:S02]  /*0e00*/  @!UP1 USHF.L.U32 UR13, UR12, 0xb, URZ ;  /* 0x0000000b0c0d9899 */ /* 0x000fe400080006ff */
[----:B------:R-:W-:Y:S02]  /*0e10*/  @!UP1 USHF.L.U32 UR12, UR12, 0x1, URZ ;  /* 0x000000010c0c9899 */ /* 0x000fe400080006ff */
[----:B------:R-:W-:Y:S01]  /*0e20*/  @!UP1 ULEA UR7, UR37, UR7, 0x18 ;  /* 0x0000000725079291 */ /* 0x000fe2000f8ec0ff */
[----:B------:R-:W-:Y:S01]  /*0e30*/  VOTEU.ALL UP1, P1 ;  /* 0x0000000000ff7886 */ /* 0x000fe20000820000 */
[----:B------:R-:W-:Y:S01]  /*0e40*/  UISETP.NE.AND UP4, UPT, UR10, URZ, UPT ;  /* 0x000000ff0a00728c */ /* 0x000fe2000bf85270 */
[----:B------:R-:W3:Y:S09]  /*0e50*/  FENCE.VIEW.ASYNC.S ;  /* 0x00000000000073c6 */ /* 0x000ef20000000000 */
[----:B---3--:R3:W4:Y:S01]  /*0e60*/  @!UP1 SYNCS.EXCH.64 URZ, [UR7+0x150], UR12 ;  /* 0x0001500c07ff95b2 */ /* 0x0087220008000100 */
[----:B--2---:R-:W-:-:S09]  /*0e70*/  UISETP.EQ.U32.AND UP1, UPT, UR8, 0x1, UPT ;  /* 0x000000010800788c */ /* 0x004fd2000bf22070 */
[----:B------:R-:W-:Y:S05]  /*0e80*/  BRA.U !UP1, `(.L_x_15) ;  /* 0x0000000109087547 */ /* 0x000fea000b800000 */
[----:B-1--4-:R-:W-:Y:S01]  /*0e90*/  UCGABAR_ARV ;  /* 0x00000000000079c7 */ /* 0x012fe20008000000 */
[----:B------:R-:W-:Y:S05]  /*0ea0*/  BRA `(.L_x_16) ;  /* 0x0000000000047947 */ /* 0x000fea0003800000 */
.L_x_15:
[----:B-1--4-:R-:W-:Y:S01]  /*0eb0*/  NOP ;  /* 0x0000000000007918 */ /* 0x012fe20000000000 */
.L_x_16:
[----:B------:R-:W1:Y:S01]  /*0ec0*/  S2R R15, SR_CTAID.Y ;  /* 0x00000000000f7919 */ /* 0x000e620000002600 */
[----:B------:R-:W-:-:S05]  /*0ed0*/  CS2R.32 R91, SR_CgaSize ;  /* 0x00000000005b7805 */ /* 0x000fca0000008a00 */
[----:B------:R-:W-:-:S05]  /*0ee0*/  IMAD R91, R91, -0xa0, RZ ;  /* 0xffffff605b5b7824 */ /* 0x000fca00078e02ff */
[----:B---3--:R-:W-:-:S14]  /*0ef0*/  R2UR UR7, R91 ;  /* 0x000000005b0772ca */ /* 0x008fdc00000e0000 */
[----:B------:R-:W2:Y:S01]  /*0f00*/  LDCU UR7, c[0x0][UR7+0x2b4] ;  /* 0x00005680070777ac */ /* 0x000ea20008000800 */
[----:B------:R-:W-:-:S05]  /*0f10*/  CS2R.32 R0, SR_CgaSize ;  /* 0x0000000000007805 */ /* 0x000fca0000008a00 */
[----:B------:R-:W-:-:S06]  /*0f20*/  IMAD R0, R0, -0xa0, RZ ;  /* 0xffffff6000007824 */ /* 0x000fcc00078e02ff */
[----:B------:R-:W3:Y:S01]  /*0f30*/  LDC R0, c[0x0][R0+0x2a4] ;  /* 0x0000a90000007b82 */ /* 0x000ee20000000800 */
[----:B------:R-:W-:Y:S01]  /*0f40*/  PRMT R8, RZ, 0x7610, R8 ;  /* 0x00007610ff087816 */ /* 0x000fe20000000008 */
[----:B------:R-:W4:Y:S01]  /*0f50*/  S2R R9, SR_CTAID.X ;  /* 0x0000000000097919 */ /* 0x000f220000002500 */
[----:B------:R-:W-:-:S05]  /*0f60*/  CS2R.32 R91, SR_CgaSize ;  /* 0x00000000005b7805 */ /* 0x000fca0000008a00 */
[----:B------:R-:W-:-:S05]  /*0f70*/  IMAD R91, R91, -0xa0, RZ ;  /* 0xffffff605b5b7824 */ /* 0x000fca00078e02ff */
[----:B------:R-:W-:-:S14]  /*0f80*/  R2UR UR8, R91 ;  /* 0x000000005b0872ca */ /* 0x000fdc00000e0000 */
[----:B------:R-:W3:Y:S01]  /*0f90*/  LDCU UR8, c[0x0][UR8+0x2b0] ;  /* 0x00005600080877ac */ /* 0x000ee20008000800 */
[----:B------:R-:W-:Y:S01]  /*0fa0*/  UISETP.NE.AND UP2, UPT, UR10, 0x2, UPT ;  /* 0x000000020a00788c */ /* 0x000fe2000bf45270 */
[----:B------:R-:W2:Y:S01]  /*0fb0*/  LDC R11, c[0x0][0xb24] ;  /* 0x0002c900ff0b7b82 */ /* 0x000ea20000000800 */
[----:B------:R-:W-:-:S05]  /*0fc0*/  CS2R.32 R2, SR_CgaSize ;  /* 0x0000000000027805 */ /* 0x000fca0000008a00 */
[----:B------:R-:W-:-:S06]  /*0fd0*/  IMAD R2, R2, -0xa0, RZ ;  /* 0xffffff6002027824 */ /* 0x000fcc00078e02ff */
[----:B------:R-:W3:Y:S08]  /*0fe0*/  LDC R2, c[0x0][R2+0x2a0] ;  /* 0x0000a80002027b82 */ /* 0x000ef00000000800 */
[----:B------:R-:W3:Y:S01]  /*0ff0*/  LDC R40, c[0x0][0xb24] ;  /* 0x0002c900ff287b82 */ /* 0x000ee20000000800 */
[----:B-1----:R-:W-:-:S07]  /*1000*/  I2FP.F32.U32 R90, R15 ;  /* 0x0000000f005a7245 */ /* 0x002fce0000201000 */
[----:B------:R-:W1:Y:S01]  /*1010*/  S2UR UR36, SR_CTAID.Z ;  /* 0x00000000002479c3 */ /* 0x000e620000002700 */
[----:B--2---:R-:W-:Y:S01]  /*1020*/  ISETP.GE.AND P0, PT, R11, 0x1, PT ;  /* 0x000000010b00780c */ /* 0x004fe20003f06270 */
[----:B----4-:R-:W-:Y:S01]  /*1030*/  IMAD.MOV.U32 R14, RZ, RZ, R9 ;  /* 0x000000ffff0e7224 */ /* 0x010fe200078e0009 */
[----:B------:R-:W-:Y:S01]  /*1040*/  I2FP.F32.U32 R91, R9 ;  /* 0x00000009005b7245 */ /* 0x000fe20000201000 */
[----:B------:R-:W-:Y:S01]  /*1050*/  FMUL R90, R90, UR7 ;  /* 0x000000075a5a7c20 */ /* 0x000fe20008400000 */
[----:B------:R-:W2:Y:S03]  /*1060*/  LDCU UR7, c[0x0][0xb30] ;  /* 0x00016600ff0777ac */ /* 0x000ea60008000800 */
[----:B---3--:R-:W-:Y:S02]  /*1070*/  FMUL R91, R91, UR8 ;  /* 0x000000085b5b7c20 */ /* 0x008fe40008400000 */
[----:B------:R-:W3:Y:S08]  /*1080*/  F2I.U32.TRUNC.NTZ R90, R90 ;  /* 0x0000005a005a7305 */ /* 0x000ef0000020f000 */
[----:B------:R-:W4:Y:S01]  /*1090*/  F2I.U32.TRUNC.NTZ R91, R91 ;  /* 0x0000005b005b7305 */ /* 0x000f22000020f000 */
[----:B--2---:R-:W-:Y:S01]  /*10a0*/  UISETP.NE.AND UP3, UPT, UR7, 0x1, UPT ;  /* 0x000000010700788c */ /* 0x004fe2000bf65270 */
[----:B---3--:R-:W-:-:S05]  /*10b0*/  IADD3 R90, PT, PT, -R90, RZ, RZ ;  /* 0x000000ff5a5a7210 */ /* 0x008fca0007ffe1ff */
[----:B------:R-:W-:Y:S01]  /*10c0*/  IMAD R90, R0, R90, R15 ;  /* 0x0000005a005a7224 */ /* 0x000fe200078e020f */
[----:B------:R-:W-:Y:S01]  /*10d0*/  PRMT R0, RZ, 0x7610, R0 ;  /* 0x00007610ff007816 */ /* 0x000fe20000000000 */
[----:B----4-:R-:W-:-:S04]  /*10e0*/  IMAD.MOV R91, RZ, RZ, -R91 ;  /* 0x000000ffff5b7224 */ /* 0x010fc800078e0a5b */
[----:B------:R-:W-:Y:S01]  /*10f0*/  IMAD R91, R2, R91, R9 ;  /* 0x0000005b025b7224 */ /* 0x000fe200078e0209 */
[----:B-1----:R-:W-:Y:S06]  /*1100*/  BRA.U UP4, `(.L_x_17) ;  /* 0x0000000104247547 */ /* 0x002fec000b800000 */
[----:B------:R-:W-:Y:S01]  /*1110*/  ISETP.NE.AND P1, PT, R90, RZ, PT ;  /* 0x000000ff5a00720c */ /* 0x000fe20003f25270 */
[----:B------:R-:W-:Y:S01]  /*1120*/  IMAD.MOV.U32 R0, RZ, RZ, 0x3 ;  /* 0x00000003ff007424 */ /* 0x000fe200078e00ff */
[C---:B------:R-:W-:Y:S02]  /*1130*/  LOP3.LUT R2, R91.reuse, 0xfffffffe, RZ, 0xc0, !PT ;  /* 0xfffffffe5b027812 */ /* 0x040fe400078ec0ff */
[----:B------:R-:W-:Y:S02]  /*1140*/  ISETP.LT.U32.OR P1, PT, R91, 0x2, !P1 ;  /* 0x000000025b00780c */ /* 0x000fe40004f21470 */
[----:B------:R-:W-:Y:S02]  /*1150*/  SHF.L.U32 R0, R0, R2, RZ ;  /* 0x0000000200007219 */ /* 0x000fe400000006ff */
[----:B------:R-:W-:Y:S02]  /*1160*/  SEL R4, RZ, 0x1, !P1 ;  /* 0x00000001ff047807 */ /* 0x000fe40004800000 */
[----:B------:R-:W-:-:S05]  /*1170*/  SEL R3, RZ, 0x2, !P1 ;  /* 0x00000002ff037807 */ /* 0x000fca0004800000 */
[----:B------:R-:W-:-:S05]  /*1180*/  IMAD.IADD R3, R4, 0x1, R3 ;  /* 0x0000000104037824 */ /* 0x000fca00078e0203 */
[----:B------:R-:W-:Y:S02]  /*1190*/  PRMT R8, R3, 0x7610, R8 ;  /* 0x0000761003087816 */ /* 0x000fe40000000008 */
.L_x_17:
[----:B------:R-:W-:Y:S05]  /*11a0*/  @!P0 BRA `(.L_x_18) ;  /* 0x0000000000b88947 */ /* 0x000fea0003800000 */
[----:B------:R-:W1:Y:S01]  /*11b0*/  LDC.64 R4, c[0x0][0xb18] ;  /* 0x0002c600ff047b82 */ /* 0x000e620000000a00 */
[----:B------:R-:W-:-:S07]  /*11c0*/  ISETP.NE.AND P0, PT, R11, 0x1, PT ;  /* 0x000000010b00780c */ /* 0x000fce0003f05270 */
[----:B------:R-:W2:Y:S08]  /*11d0*/  LDC R14, c[0x0][0xb0c] ;  /* 0x0002c300ff0e7b82 */ /* 0x000eb00000000800 */
[----:B------:R-:W3:Y:S08]  /*11e0*/  LDC R16, c[0x0][0x370] ;  /* 0x0000dc00ff107b82 */ /* 0x000ef00000000800 */
[----:B------:R-:W4:Y:S01]  /*11f0*/  LDC R13, c[0x0][0x374] ;  /* 0x0000dd00ff0d7b82 */ /* 0x000f220000000800 */
[----:B-1----:R-:W-:-:S07]  /*1200*/  ISETP.NE.AND P1, PT, R4, 0x1, PT ;  /* 0x000000010400780c */ /* 0x002fce0003f25270 */
[----:B------:R-:W3:Y:S01]  /*1210*/  LDC.64 R6, c[0x0][0xb10] ;  /* 0x0002c400ff067b82 */ /* 0x000ee20000000a00 */
[----:B--2---:R-:W-:-:S07]  /*1220*/  ISETP.NE.AND P2, PT, R14, 0x1, PT ;  /* 0x000000010e00780c */ /* 0x004fce0003f45270 */
[----:B------:R-:W1:Y:S08]  /*1230*/  LDC R12, c[0x0][0xb20] ;  /* 0x0002c800ff0c7b82 */ /* 0x000e700000000800 */
[----:B------:R-:W2:Y:S01]  /*1240*/  LDC.64 R2, c[0x0][0xb28] ;  /* 0x0002ca00ff027b82 */ /* 0x000ea20000000a00 */
[----:B----4-:R-:W-:-:S04]  /*1250*/  IMAD.HI.U32 R17, R13, R5, RZ ;  /* 0x000000050d117227 */ /* 0x010fc800078e00ff */
[----:B------:R-:W-:-:S04]  /*1260*/  IMAD.HI.U32 R5, R15, R5, RZ ;  /* 0x000000050f057227 */ /* 0x000fc800078e00ff */
[----:B---3--:R-:W-:-:S05]  /*1270*/  IMAD.HI.U32 R18, R16, R6, RZ ;  /* 0x0000000610127227 */ /* 0x008fca00078e00ff */
[-C--:B------:R-:W-:Y:S01]  /*1280*/  @P2 SHF.R.U32.HI R16, RZ, R7.reuse, R18 ;  /* 0x00000007ff102219 */ /* 0x080fe20000011612 */
[----:B------:R-:W-:Y:S01]  /*1290*/  IMAD.HI.U32 R18, R9, R6, RZ ;  /* 0x0000000609127227 */ /* 0x000fe200078e00ff */
[-C--:B-1----:R-:W-:Y:S02]  /*12a0*/  @P1 SHF.R.U32.HI R13, RZ, R12.reuse, R17 ;  /* 0x0000000cff0d1219 */ /* 0x082fe40000011611 */
[----:B------:R-:W-:Y:S02]  /*12b0*/  SHF.R.U32.HI R5, RZ, R12, R5 ;  /* 0x0000000cff057219 */ /* 0x000fe40000011605 */
[----:B------:R-:W-:Y:S02]  /*12c0*/  SHF.R.U32.HI R18, RZ, R7, R18 ;  /* 0x00000007ff127219 */ /* 0x000fe40000011612 */
[----:B------:R-:W-:Y:S01]  /*12d0*/  SEL R5, R15, R5, !P1 ;  /* 0x000000050f057207 */ /* 0x000fe20004800000 */
[----:B--2---:R-:W-:Y:S01]  /*12e0*/  IMAD.HI.U32 R17, R13, R2, RZ ;  /* 0x000000020d117227 */ /* 0x004fe200078e00ff */
[----:B------:R-:W-:-:S03]  /*12f0*/  SEL R18, R9, R18, !P2 ;  /* 0x0000001209127207 */ /* 0x000fc60005000000 */
[----:B------:R-:W-:Y:S01]  /*1300*/  IMAD.HI.U32 R6, R16, R2, RZ ;  /* 0x0000000210067227 */ /* 0x000fe200078e00ff */
[----:B------:R-:W-:-:S04]  /*1310*/  @P0 SHF.R.U32.HI R13, RZ, R3, R17 ;  /* 0x00000003ff0d0219 */ /* 0x000fc80000011611 */
[----:B------:R-:W-:Y:S01]  /*1320*/  @P0 SHF.R.U32.HI R16, RZ, R3, R6 ;  /* 0x00000003ff100219 */ /* 0x000fe20000011606 */
[----:B------:R-:W-:-:S04]  /*1330*/  IMAD R13, R13, R11, RZ ;  /* 0x0000000b0d0d7224 */ /* 0x000fc800078e02ff */
[----:B------:R-:W-:Y:S01]  /*1340*/  IMAD R6, R16, R11, RZ ;  /* 0x0000000b10067224 */ /* 0x000fe200078e02ff */
[----:B------:R-:W-:-:S04]  /*1350*/  ISETP.GE.AND P1, PT, R5, R13, PT ;  /* 0x0000000d0500720c */ /* 0x000fc80003f26270 */
[----:B------:R-:W-:Y:S01]  /*1360*/  ISETP.GE.OR P1, PT, R18, R6, P1 ;  /* 0x000000061200720c */ /* 0x000fe20000f26670 */
[----:B------:R-:W-:-:S05]  /*1370*/  IMAD.HI.U32 R6, R5, R2, RZ ;  /* 0x0000000205067227 */ /* 0x000fca00078e00ff */
[----:B------:R-:W-:-:S04]  /*1380*/  SHF.R.U32.HI R6, RZ, R3, R6 ;  /* 0x00000003ff067219 */ /* 0x000fc80000011606 */
[----:B------:R-:W-:-:S03]  /*1390*/  SEL R6, R5, R6, !P0 ;  /* 0x0000000605067207 */ /* 0x000fc60004000000 */
[----:B------:R-:W-:Y:S01]  /*13a0*/  @!P1 IMAD.HI.U32 R7, R18, R2, RZ ;  /* 0x0000000212079227 */ /* 0x000fe200078e00ff */
[----:B------:R-:W-:-:S04]  /*13b0*/  IADD3 R2, PT, PT, -R6, RZ, RZ ;  /* 0x000000ff06027210 */ /* 0x000fc80007ffe1ff */
[----:B------:R-:W-:Y:S01]  /*13c0*/  @!P1 SHF.R.U32.HI R3, RZ, R3, R7 ;  /* 0x00000003ff039219 */ /* 0x000fe20000011607 */
[----:B------:R-:W-:Y:S01]  /*13d0*/  IMAD R2, R11, R2, R5 ;  /* 0x000000020b027224 */ /* 0x000fe200078e0205 */
[----:B------:R-:W-:Y:S02]  /*13e0*/  IADD3 R7, PT, PT, -R5, RZ, RZ ;  /* 0x000000ff05077210 */ /* 0x000fe40007ffe1ff */
[----:B------:R-:W-:-:S03]  /*13f0*/  @!P1 SEL R3, R18, R3, !P0 ;  /* 0x0000000312039207 */ /* 0x000fc60004000000 */
[----:B------:R-:W-:Y:S02]  /*1400*/  IMAD R7, R4, R7, R15 ;  /* 0x0000000704077224 */ /* 0x000fe400078e020f */
[--C-:B------:R-:W-:Y:S02]  /*1410*/  @!P1 IMAD.IADD R6, R6, 0x1, -R3.reuse ;  /* 0x0000000106069824 */ /* 0x100fe400078e0a03 */
[----:B------:R-:W-:Y:S01]  /*1420*/  @!P1 IMAD R3, R2, R16, R3 ;  /* 0x0000001002039224 */ /* 0x000fe200078e0203 */
[----:B------:R-:W-:Y:S01]  /*1430*/  IADD3 R2, PT, PT, -R18, RZ, RZ ;  /* 0x000000ff12027210 */ /* 0x000fe20007ffe1ff */
[----:B------:R-:W-:Y:S02]  /*1440*/  @!P1 IMAD R5, R6, R11, R18 ;  /* 0x0000000b06059224 */ /* 0x000fe400078e0212 */
[----:B------:R-:W-:Y:S02]  /*1450*/  @!P1 IMAD.MOV.U32 R18, RZ, RZ, R3 ;  /* 0x000000ffff129224 */ /* 0x000fe400078e0003 */
[----:B------:R-:W-:-:S02]  /*1460*/  IMAD R2, R14, R2, R9 ;  /* 0x000000020e027224 */ /* 0x000fc400078e0209 */
[----:B------:R-:W-:Y:S02]  /*1470*/  IMAD R15, R5, R4, R7 ;  /* 0x00000004050f7224 */ /* 0x000fe400078e0207 */
[----:B------:R-:W-:Y:S02]  /*1480*/  IMAD R14, R18, R14, R2 ;  /* 0x0000000e120e7224 */ /* 0x000fe400078e0202 */
.L_x_18:
[----:B------:R-:W-:Y:S05]  /*1490*/  BRA.U UP3, `(.L_x_19) ;  /* 0x0000000103407547 */ /* 0x000fea000b800000 */
[----:B------:R-:W1:Y:S08]  /*14a0*/  LDC.64 R4, c[0x0][0xb10] ;  /* 0x0002c400ff047b82 */ /* 0x000e700000000a00 */
[----:B------:R-:W2:Y:S08]  /*14b0*/  LDC.64 R2, c[0x0][0xb18] ;  /* 0x0002c600ff027b82 */ /* 0x000eb00000000a00 */
[----:B------:R-:W3:Y:S08]  /*14c0*/  LDC R6, c[0x0][0xb20] ;  /* 0x0002c800ff067b82 */ /* 0x000ef00000000800 */
[----:B------:R-:W4:Y:S01]  /*14d0*/  LDC R7, c[0x0][0xb0c] ;  /* 0x0002c300ff077b82 */ /* 0x000f220000000800 */
[----:B-1----:R-:W-:-:S05]  /*14e0*/  IMAD.HI.U32 R4, R14, R4, RZ ;  /* 0x000000040e047227 */ /* 0x002fca00078e00ff */
[----:B------:R-:W-:Y:S01]  /*14f0*/  SHF.R.U32.HI R4, RZ, R5, R4 ;  /* 0x00000005ff047219 */ /* 0x000fe20000011604 */
[----:B--2---:R-:W-:Y:S01]  /*1500*/  IMAD.HI.U32 R3, R15, R3, RZ ;  /* 0x000000030f037227 */ /* 0x004fe200078e00ff */
[----:B------:R-:W-:-:S04]  /*1510*/  ISETP.NE.AND P0, PT, R2, 0x1, PT ;  /* 0x000000010200780c */ /* 0x000fc80003f05270 */
[----:B---3--:R-:W-:-:S04]  /*1520*/  SHF.R.U32.HI R3, RZ, R6, R3 ;  /* 0x00000006ff037219 */ /* 0x008fc80000011603 */
[----:B------:R-:W-:Y:S02]  /*1530*/  SEL R3, R15, R3, !P0 ;  /* 0x000000030f037207 */ /* 0x000fe40004000000 */
[----:B----4-:R-:W-:-:S04]  /*1540*/  ISETP.NE.AND P1, PT, R7, 0x1, PT ;  /* 0x000000010700780c */ /* 0x010fc80003f25270 */
[----:B------:R-:W-:-:S05]  /*1550*/  SEL R5, R14, R4, !P1 ;  /* 0x000000040e057207 */ /* 0x000fca0004800000 */
[----:B------:R-:W-:Y:S02]  /*1560*/  IMAD.IADD R4, R3, 0x1, -R5 ;  /* 0x0000000103047824 */ /* 0x000fe400078e0a05 */
[----:B------:R-:W-:Y:S02]  /*1570*/  IMAD.IADD R3, R5, 0x1, -R3 ;  /* 0x0000000105037824 */ /* 0x000fe400078e0a03 */
[----:B------:R-:W-:Y:S02]  /*1580*/  IMAD R14, R4, R7, R14 ;  /* 0x00000007040e7224 */ /* 0x000fe400078e020e */
[----:B------:R-:W-:Y:S02]  /*1590*/  IMAD R15, R3, R2, R15 ;  /* 0x00000002030f7224 */ /* 0x000fe400078e020f */
.L_x_19:
[----:B------:R-:W-:Y:S05]  /*15a0*/  BRA.U !UP1, `(.L_x_20) ;  /* 0x00000001090c7547 */ /* 0x000fea000b800000 */
[----:B------:R-:W-:Y:S01]  /*15b0*/  UCGABAR_WAIT ;  /* 0x0000000000007dc7 */ /* 0x000fe20008000000 */
[----:B------:R-:W-:Y:S01]  /*15c0*/  CCTL.IVALL ;  /* 0x00000000ff00798f */ /* 0x000fe20002000000 */
[----:B------:R-:W-:Y:S05]  /*15d0*/  BRA `(.L_x_21) ;  /* 0x0000000000047947 */ /* 0x000fea0003800000 */
.L_x_20:
[----:B------:R-:W-:Y:S06]  /*15e0*/  BAR.SYNC.DEFER_BLOCKING 0x0 ;  /* 0x0000000000007b1d */ /* 0x000fec0000010000 */
.L_x_21:
[----:B------:R-:W-:Y:S05]  /*15f0*/  BRA.U UP2, `(.L_x_22) ;  /* 0x0000001502447547 */ /* 0x000fea000b800000 */
[----:B------:R-:W1:Y:S01]  /*1600*/  LDCU UR4, c[0x0][0x38c] ;  /* 0x00007180ff0477ac */ /* 0x000e620008000800 */
[----:B------:R-:W2:Y:S01]  /*1610*/  LDC R8, c[0x0][0x370] ;  /* 0x0000dc00ff087b82 */ /* 0x000ea20000000800 */
[C---:B------:R-:W-:Y:S01]  /*1620*/  IMAD.SHL.U32 R19, R9.reuse, 0x40, RZ ;  /* 0x0000004009137824 */ /* 0x040fe200078e00ff */
[----:B------:R-:W-:Y:S01]  /*1630*/  PLOP3.LUT P1, PT, PT, PT, UP5, 0x80, 0x8 ;  /* 0x000000000008781c */ /* 0x000fe20003f2f058 */
[----:B------:R-:W-:Y:S01]  /*1640*/  UISETP.NE.AND UP1, UPT, UR10, URZ, UPT ;  /* 0x000000ff0a00728c */ /* 0x000fe2000bf25270 */
[----:B------:R-:W-:Y:S01]  /*1650*/  ISETP.NE.AND P4, PT, R10, RZ, P5 ;  /* 0x000000ff0a00720c */ /* 0x000fe20002f85270 */
[----:B------:R-:W-:Y:S01]  /*1660*/  IMAD.SHL.U32 R18, R9, 0x80, RZ ;  /* 0x0000008009127824 */ /* 0x000fe200078e00ff */
[----:B------:R-:W-:Y:S01]  /*1670*/  PLOP3.LUT P1, PT, P1, PT, PT, 0x8, 0x80 ;  /* 0x000000000080781c */ /* 0x000fe20000f2e170 */
[----:B------:R-:W-:Y:S01]  /*1680*/  IMAD.MOV.U32 R17, RZ, RZ, 0x1 ;  /* 0x00000001ff117424 */ /* 0x000fe200078e00ff */
[----:B------:R-:W3:Y:S01]  /*1690*/  LDC R0, c[0x0][0x374] ;  /* 0x0000dd00ff007b82 */ /* 0x000ee20000000800 */
[----:B------:R-:W-:Y:S01]  /*16a0*/  IMAD.MOV.U32 R16, RZ, RZ, RZ ;  /* 0x000000ffff107224 */ /* 0x000fe200078e00ff */
[----:B------:R-:W-:Y:S01]  /*16b0*/  CS2R R12, SRZ ;  /* 0x00000000000c7805 */ /* 0x000fe2000001ff00 */
[----:B------:R-:W-:Y:S01]  /*16c0*/  IMAD.MOV.U32 R11, RZ, RZ, 0x1 ;  /* 0x00000001ff0b7424 */ /* 0x000fe200078e00ff */
[----:B------:R-:W-:Y:S01]  /*16d0*/  LOP3.LUT R19, R19, 0x40, RZ, 0xc0, !PT ;  /* 0x0000004013137812 */ /* 0x000fe200078ec0ff */
[----:B------:R-:W4:Y:S01]  /*16e0*/  LDCU.64 UR14, c[0x0][0x348] ;  /* 0x00006900ff0e77ac */ /* 0x000f220008000a00 */
[----:B-1----:R-:W-:-:S02]  /*16f0*/  UIADD3 UR5, UPT, UPT, UR4, 0x3f, URZ ;  /* 0x0000003f04057890 */ /* 0x002fc4000fffe0ff */
[----:B------:R-:W-:Y:S02]  /*1700*/  USEL UR22, UR6, 0x2, UP1 ;  /* 0x0000000206167887 */ /* 0x000fe40008800000 */
[----:B------:R-:W-:Y:S01]  /*1710*/  USHF.R.S32.HI UR7, URZ, 0x1f, UR5 ;  /* 0x0000001fff077899 */ /* 0x000fe20008011405 */
[----:B------:R-:W-:-:S03]  /*1720*/  UMOV UR23, URZ ;  /* 0x000000ff00177c82 */ /* 0x000fc60008000000 */
[----:B------:R-:W-:Y:S02]  /*1730*/  ULEA.HI UR7, UR7, UR5, URZ, 0x6 ;  /* 0x0000000507077291 */ /* 0x000fe4000f8f30ff */
[----:B------:R-:W-:Y:S02]  /*1740*/  UIADD3 UR5, UPT, UPT, UR4, -0x1, URZ ;  /* 0xffffffff04057890 */ /* 0x000fe4000fffe0ff */
[----:B------:R-:W-:Y:S02]  /*1750*/  USHF.R.S32.HI UR7, URZ, 0x6, UR7 ;  /* 0x00000006ff077899 */ /* 0x000fe40008011407 */
[----:B------:R-:W-:Y:S02]  /*1760*/  UISETP.GE.U32.AND UP2, UPT, UR5, -0x7f, UPT ;  /* 0xffffff810500788c */ /* 0x000fe4000bf46070 */
[----:B------:R-:W-:Y:S02]  /*1770*/  UISETP.LT.U32.AND UP0, UPT, UR7, 0x8, UPT ;  /* 0x000000080700788c */ /* 0x000fe4000bf01070 */
[----:B------:R-:W-:-:S02]  /*1780*/  UIADD3 UR4, UPT, UPT, UR4, 0x7e, URZ ;  /* 0x0000007e04047890 */ /* 0x000fc4000fffe0ff */
[----:B------:R-:W-:-:S04]  /*1790*/  USEL UR5, UR7, 0x8, UP0 ;  /* 0x0000000807057887 */ /* 0x000fc80008000000 */
[----:B------:R-:W-:Y:S02]  /*17a0*/  UIADD3 UR21, UPT, UPT, UR5, -0x1, URZ ;  /* 0xffffffff05157890 */ /* 0x000fe4000fffe0ff */
[----:B------:R-:W-:Y:S02]  /*17b0*/  @UP2 UIADD3 UR21, UPT, UPT, UR5, URZ, URZ ;  /* 0x000000ff05152290 */ /* 0x000fe4000fffe0ff */
[----:B------:R-:W-:Y:S02]  /*17c0*/  UIADD3 UR24, UPT, UPT, UR7, -UR5, URZ ;  /* 0x8000000507187290 */ /* 0x000fe4000fffe0ff */
[----:B------:R-:W-:Y:S02]  /*17d0*/  UIADD3 UR13, UPT, UPT, UR21, 0x1, URZ ;  /* 0x00000001150d7890 */ /* 0x000fe4000fffe0ff */
[----:B--2-4-:R-:W-:-:S12]  /*17e0*/  UIADD3 UR21, UPT, UPT, -UR21, URZ, URZ ;  /* 0x000000ff15157290 */ /* 0x014fd8000fffe1ff */
.L_x_42:
[----:B------:R-:W-:Y:S01]  /*17f0*/  UISETP.NE.AND UP0, UPT, UR37, URZ, UPT ;  /* 0x000000ff2500728c */ /* 0x000fe2000bf05270 */
[----:B------:R-:W1:Y:S08]  /*1800*/  S2UR UR37, SR_CgaCtaId ;  /* 0x00000000002579c3 */ /* 0x000e700000008800 */
[----:B------:R-:W-:Y:S05]  /*1810*/  BRA.U UP0, `(.L_x_23) ;  /* 0x0000000100347547 */ /* 0x000fea000b800000 */
[----:B------:R-:W2:Y:S01]  /*1820*/  S2R R2, SR_CgaCtaId ;  /* 0x0000000000027919 */ /* 0x000ea20000008800 */
[----:B------:R-:W-:-:S04]  /*1830*/  MOV R3, 0x400 ;  /* 0x0000040000037802 */ /* 0x000fc80000000f00 */
[----:B--2---:R-:W-:Y:S02]  /*1840*/  LEA R2, R2, R3, 0x18 ;  /* 0x0000000302027211 */ /* 0x004fe400078ec0ff */
[----:B------:R-:W-:-:S03]  /*1850*/  SHF.L.U32 R3, R11, 0x1f, RZ ;  /* 0x0000001f0b037819 */ /* 0x000fc600000006ff */
[----:B------:R-:W-:-:S04]  /*1860*/  IMAD R2, R12, 0x8, R2 ;  /* 0x000000080c027824 */ /* 0x000fc800078e0202 */
[----:B------:R-:W2:Y:S02]  /*1870*/  SYNCS.PHASECHK.TRANS64.TRYWAIT P0, [R2+URZ+0x140], R3 ;  /* 0x00014003020075a7 */ /* 0x000ea400080011ff */
[----:B--2---:R-:W-:Y:S05]  /*1880*/  @!P0 BRA `(.L_x_24) ;  /* 0x0000007c00a48947 */ /* 0x004fea0003800000 */
.L_x_153:
[----:B------:R-:W-:Y:S01]  /*1890*/  VIADD R12, R12, 0x1 ;  /* 0x000000010c0c7836 */ /* 0x000fe20000000000 */
[----:B------:R2:W-:Y:S04]  /*18a0*/  SYNCS.ARRIVE.TRANS64.A1T0 RZ, [R2+URZ+0x130], RZ ;  /* 0x000130ff02ff79a7 */ /* 0x0005e800081000ff */
[----:B------:R-:W-:-:S04]  /*18b0*/  ISETP.NE.AND P0, PT, R12, 0x2, PT ;  /* 0x000000020c00780c */ /* 0x000fc80003f05270 */
[----:B------:R-:W-:Y:S02]  /*18c0*/  SEL R12, R12, RZ, P0 ;  /* 0x000000ff0c0c7207 */ /* 0x000fe40000000000 */
[----:B--2---:R-:W-:-:S04]  /*18d0*/  SEL R2, RZ, 0x1, P0 ;  /* 0x00000001ff027807 */ /* 0x004fc80000000000 */
[----:B------:R-:W-:-:S07]  /*18e0*/  LOP3.LUT R11, R11, R2, RZ, 0x3c, !PT ;  /* 0x000000020b0b7212 */ /* 0x000fce00078e3cff */
.L_x_23:
[----:B------:R-:W-:Y:S01]  /*18f0*/  UMOV UR6, 0x400 ;  /* 0x0000040000067882 */ /* 0x000fe20000000000 */
[----:B------:R-:W-:Y:S01]  /*1900*/  SHF.L.U32 R2, R17, 0x1f, RZ ;  /* 0x0000001f11027819 */ /* 0x000fe200000006ff */
[----:B-1----:R-:W-:Y:S01]  /*1910*/  ULEA UR6, UR37, UR6, 0x18 ;  /* 0x0000000625067291 */ /* 0x002fe2000f8ec0ff */
[----:B------:R-:W-:Y:S01]  /*1920*/  R2UR UR35, R18 ;  /* 0x00000000122372ca */ /* 0x000fe200000e0000 */
[----:B------:R-:W-:Y:S01]  /*1930*/  UISETP.GE.U32.AND UP0, UPT, UR4, 0x7f, UPT ;  /* 0x0000007f0400788c */ /* 0x000fe2000bf06070 */
[----:B------:R-:W-:Y:S01]  /*1940*/  R2UR UR11, R19 ;  /* 0x00000000130b72ca */ /* 0x000fe200000e0000 */
[----:B------:R-:W-:Y:S01]  /*1950*/  ULEA UR8, UR23, UR6, 0x3 ;  /* 0x0000000617087291 */ /* 0x000fe2000f8e18ff */
[----:B------:R-:W-:-:S08]  /*1960*/  UMOV UR25, URZ ;  /* 0x000000ff00197c82 */ /* 0x000fd00008000000 */
[----:B------:R1:W2:Y:S01]  /*1970*/  SYNCS.PHASECHK.TRANS64.TRYWAIT P0, [UR8+0x40], R2 ;  /* 0x00004002ff0075a7 */ /* 0x0002a20008001108 */
[----:B------:R-:W-:-:S13]  /*1980*/  R2UR UR8, R15 ;  /* 0x000000000f0872ca */ /* 0x000fda00000e0000 */
[----:B------:R-:W-:Y:S01]  /*1990*/  ULEA UR11, UR8, UR11, 0x7 ;  /* 0x0000000b080b7291 */ /* 0x000fe2000f8e38ff */
[----:B-1----:R-:W-:-:S05]  /*19a0*/  LEA.HI R2, R14, R14, RZ, 0x1 ;  /* 0x0000000e0e027211 */ /* 0x002fca00078f08ff */
[----:B------:R-:W-:-:S05]  /*19b0*/  IMAD.SHL.U32 R2, R2, 0x80, RZ ;  /* 0x0000008002027824 */ /* 0x000fca00078e00ff */
[----:B------:R-:W-:-:S04]  /*19c0*/  LOP3.LUT R2, R2, 0xffffff00, RZ, 0xc0, !PT ;  /* 0xffffff0002027812 */ /* 0x000fc800078ec0ff */
[----:B------:R-:W-:-:S13]  /*19d0*/  R2UR UR9, R2 ;  /* 0x00000000020972ca */ /* 0x000fda00000e0000 */
[----:B------:R-:W-:Y:S01]  /*19e0*/  ULOP3.LUT UR35, UR9, 0x80, UR35, 0xf8, !UPT ;  /* 0x0000008009237892 */ /* 0x000fe2000f8ef823 */
[----:B------:R-:W-:Y:S11]  /*19f0*/  BRA.U !UP0, `(.L_x_25) ;  /* 0x0000000108c07547 */ /* 0x000ff6000b800000 */
[----:B------:R-:W-:Y:S01]  /*1a00*/  UMOV UR16, UR21 ;  /* 0x0000001500107c82 */ /* 0x000fe20008000000 */
[----:B------:R-:W-:Y:S01]  /*1a10*/  UMOV UR17, UR23 ;  /* 0x0000001700117c82 */ /* 0x000fe20008000000 */
[----:B------:R-:W-:-:S05]  /*1a20*/  UMOV UR34, URZ ;  /* 0x000000ff00227c82 */ /* 0x000fca0008000000 */
.L_x_31:
[----:B------:R-:W-:Y:S01]  /*1a30*/  ULEA UR33, UR17, UR6, 0x3 ;  /* 0x0000000611217291 */ /* 0x000fe2000f8e18ff */
[----:B------:R-:W-:Y:S01]  /*1a40*/  @P5 MOV R3, 0xc000 ;  /* 0x0000c00000035802 */ /* 0x000fe20000000f00 */
[----:B-12-4-:R-:W-:Y:S10]  /*1a50*/  @P0 BRA `(.L_x_26) ;  /* 0x00000000000c0947 */ /* 0x016ff40003800000 */
[----:B------:R-:W-:-:S04]  /*1a60*/  SHF.L.U32 R4, R17, 0x1f, RZ ;  /* 0x0000001f11047819 */ /* 0x000fc800000006ff */
[----:B------:R-:W1:Y:S02]  /*1a70*/  SYNCS.PHASECHK.TRANS64.TRYWAIT P0, [UR33+0x40], R4 ;  /* 0x00004004ff0075a7 */ /* 0x000e640008001121 */
[----:B-1----:R-:W-:Y:S05]  /*1a80*/  @!P0 BRA `(.L_x_27) ;  /* 0x0000007c00388947 */ /* 0x002fea0003800000 */
.L_x_26:
[----:B------:R2:W-:Y:S01]  /*1a90*/  @P5 SYNCS.ARRIVE.TRANS64 RZ, [UR33], R3 ;  /* 0x00000003ffff59a7 */ /* 0x0005e20008000021 */
[----:B------:R-:W-:Y:S02]  /*1aa0*/  ULOP3.LUT UR8, UR22, 0x2, URZ, 0xfc, !UPT ;  /* 0x0000000216087892 */ /* 0x000fe4000f8efcff */
[----:B------:R-:W-:Y:S02]  /*1ab0*/  UIADD3 UR16, UPT, UPT, UR16, 0x1, URZ ;  /* 0x0000000110107890 */ /* 0x000fe4000fffe0ff */
[----:B------:R-:W-:Y:S02]  /*1ac0*/  UISETP.NE.AND UP0, UPT, UR8, 0x2, UPT ;  /* 0x000000020800788c */ /* 0x000fe4000bf05270 */
[----:B------:R-:W-:-:S07]  /*1ad0*/  UISETP.NE.AND UP2, UPT, UR16, 0x1, UPT ;  /* 0x000000011000788c */ /* 0x000fce000bf45270 */
[----:B------:R-:W-:Y:S05]  /*1ae0*/  BRA.U UP0, `(.L_x_28) ;  /* 0x0000000100047547 */ /* 0x000fea000b800000 */
[----:B------:R-:W-:Y:S05]  /*1af0*/  BPT.TRAP 0x1 ;  /* 0x000000040000795c */ /* 0x000fea0000300000 */
.L_x_28:
[----:B------:R-:W-:Y:S04]  /*1b00*/  BSSY.RECONVERGENT B0, `(.L_x_29) ;  /* 0x0000003000007945 */ /* 0x000fe80003800200 */
[----:B------:R-:W-:Y:S05]  /*1b10*/  @!P4 BRA `(.L_x_30) ;  /* 0x000000000004c947 */ /* 0x000fea0003800000 */
[----:B------:R-:W-:Y:S05]  /*1b20*/  BPT.TRAP 0x1 ;  /* 0x000000040000795c */ /* 0x000fea0000300000 */
.L_x_30:
[----:B------:R-:W-:Y:S05]  /*1b30*/  BSYNC.RECONVERGENT B0 ;  /* 0x0000000000007941 */ /* 0x000fea0003800200 */
.L_x_29:
[----:B------:R-:W-:Y:S02]  /*1b40*/  UIADD3 UR23, UPT, UPT, UR17, 0x1, URZ ;  /* 0x0000000111177890 */ /* 0x000fe4000fffe0ff */
[----:B------:R-:W-:Y:S02]  /*1b50*/  ULEA UR32, UR17, UR6, 0xe ;  /* 0x0000000611207291 */ /* 0x000fe4000f8e70ff */
[----:B------:R-:W-:Y:S02]  /*1b60*/  UISETP.NE.AND UP0, UPT, UR23, 0x8, UPT ;  /* 0x000000081700788c */ /* 0x000fe4000bf05270 */
[----:B------:R-:W-:Y:S02]  /*1b70*/  UIADD3 UR28, UP1, UPT, UR14, 0x80, URZ ;  /* 0x000000800e1c7890 */ /* 0x000fe4000ff3e0ff */
[----:B------:R-:W-:Y:S02]  /*1b80*/  USEL UR9, URZ, 0x1, UP0 ;  /* 0x00000001ff097887 */ /* 0x000fe40008000000 */
[----:B------:R-:W-:-:S02]  /*1b90*/  USEL UR23, UR23, URZ, UP0 ;  /* 0x000000ff17177287 */ /* 0x000fc40008000000 */
[----:B------:R-:W-:Y:S02]  /*1ba0*/  UIADD3 UR26, UP0, UPT, UR14, 0x180, URZ ;  /* 0x000001800e1a7890 */ /* 0x000fe4000ff1e0ff */
[----:B------:R-:W-:Y:S01]  /*1bb0*/  ULEA UR8, UR23, UR6, 0x3 ;  /* 0x0000000617087291 */ /* 0x000fe2000f8e18ff */
[----:B------:R-:W-:Y:S01]  /*1bc0*/  LOP3.LUT R17, R17, UR9, RZ, 0x3c, !PT ;  /* 0x0000000911117c12 */ /* 0x000fe2000f8e3cff */
[----:B------:R-:W-:Y:S02]  /*1bd0*/  ULOP3.LUT UR33, UR33, 0xfefffff8, URZ, 0xc0, !UPT ;  /* 0xfefffff821217892 */ /* 0x000fe4000f8ec0ff */
[----:B------:R-:W-:Y:S01]  /*1be0*/  UIADD3.X UR29, UPT, UPT, URZ, UR15, URZ, UP1, !UPT ;  /* 0x0000000fff1d7290 */ /* 0x000fe20008ffe4ff */
[----:B-1----:R-:W-:Y:S01]  /*1bf0*/  SHF.L.U32 R2, R17, 0x1f, RZ ;  /* 0x0000001f11027819 */ /* 0x002fe200000006ff */
[----:B------:R-:W-:Y:S02]  /*1c00*/  UIADD3 UR32, UPT, UPT, UR32, 0x8400, URZ ;  /* 0x0000840020207890 */ /* 0x000fe4000fffe0ff */
[----:B------:R-:W-:Y:S01]  /*1c10*/  UIADD3.X UR27, UPT, UPT, URZ, UR15, URZ, UP0, !UPT ;  /* 0x0000000fff1b7290 */ /* 0x000fe200087fe4ff */
[----:B------:R1:W4:Y:S01]  /*1c20*/  SYNCS.PHASECHK.TRANS64.TRYWAIT P0, [UR8+0x40], R2 ;  /* 0x00004002ff0075a7 */ /* 0x0003220008001108 */
[----:B------:R-:W-:Y:S01]  /*1c30*/  ULEA UR8, UR17, UR6, 0xd ;  /* 0x0000000611087291 */ /* 0x000fe2000f8e68ff */
[----:B------:R-:W-:Y:S01]  /*1c40*/  UMOV UR18, 0x0 ;  /* 0x0000000000127882 */ /* 0x000fe20000000000 */
[----:B------:R-:W-:-:S02]  /*1c50*/  UMOV UR19, 0x10000000 ;  /* 0x1000000000137882 */ /* 0x000fc40000000000 */
[----:B------:R-:W-:Y:S01]  /*1c60*/  UIADD3 UR8, UPT, UPT, UR8, 0x28400, URZ ;  /* 0x0002840008087890 */ /* 0x000fe2000fffe0ff */
[----:B------:R2:W-:Y:S01]  /*1c70*/  UTMALDG.3D.2CTA [UR32], [UR28], desc[UR18] ;  /* 0x000012201c0075b4 */ /* 0x0005e20008211000 */
[----:B------:R-:W-:Y:S01]  /*1c80*/  UMOV UR10, UR34 ;  /* 0x00000022000a7c82 */ /* 0x000fe20008000000 */
[----:B------:R-:W-:Y:S01]  /*1c90*/  UMOV UR12, UR36 ;  /* 0x00000024000c7c82 */ /* 0x000fe20008000000 */
[----:B------:R-:W-:Y:S01]  /*1ca0*/  UMOV UR9, UR33 ;  /* 0x0000002100097c82 */ /* 0x000fe20008000000 */
[----:B------:R-:W-:Y:S01]  /*1cb0*/  UMOV UR25, UR13 ;  /* 0x0000000d00197c82 */ /* 0x000fe20008000000 */
[----:B------:R-:W-:-:S03]  /*1cc0*/  UMOV UR17, UR23 ;  /* 0x0000001700117c82 */ /* 0x000fc60008000000 */
[----:B------:R1:W-:Y:S01]  /*1cd0*/  UTMALDG.3D.2CTA [UR8], [UR26], desc[UR18] ;  /* 0x000012081a0075b4 */ /* 0x0003e20008211000 */
[----:B--2---:R-:W-:Y:S01]  /*1ce0*/  UIADD3 UR34, UPT, UPT, UR34, 0x40, URZ ;  /* 0x0000004022227890 */ /* 0x004fe2000fffe0ff */
[----:B------:R-:W-:Y:S11]  /*1cf0*/  BRA.U UP2, `(.L_x_31) ;  /* 0xfffffffd024c7547 */ /* 0x000ff6000b83ffff */
.L_x_25:
[----:B-1----:R-:W-:Y:S01]  /*1d00*/  ULEA UR8, UR23, UR6, 0x3 ;  /* 0x0000000617087291 */ /* 0x002fe2000f8e18ff */
[----:B------:R-:W-:Y:S01]  /*1d10*/  SHF.L.U32 R2, R17, 0x1f, RZ ;  /* 0x0000001f11027819 */ /* 0x000fe200000006ff */
[----:B------:R-:W-:Y:S01]  /*1d20*/  @!P1 SYNCS.ARRIVE.TRANS64.A1T0 RZ, [UR6+0xc8], RZ ;  /* 0x0000c8ffffff99a7 */ /* 0x000fe20008100006 */
[----:B------:R-:W-:-:S06]  /*1d30*/  UISETP.GT.AND UP0, UPT, UR7, UR5, UPT ;  /* 0x000000050700728c */ /* 0x000fcc000bf04270 */
[----:B--2-4-:R1:W2:Y:S03]  /*1d40*/  SYNCS.PHASECHK.TRANS64.TRYWAIT P0, [UR8+0x40], R2 ;  /* 0x00004002ff0075a7 */ /* 0x0142a60008001108 */
[----:B------:R-:W-:Y:S05]  /*1d50*/  BRA.U !UP0, `(.L_x_32) ;  /* 0x0000000108c07547 */ /* 0x000fea000b800000 */
[----:B------:R-:W-:Y:S01]  /*1d60*/  UIADD3 UR26, UPT, UPT, UR24, UR25, URZ ;  /* 0x00000019181a7290 */ /* 0x000fe2000fffe0ff */
[----:B------:R-:W-:-:S11]  /*1d70*/  UMOV UR27, UR23 ;  /* 0x00000017001b7c82 */ /* 0x000fd60008000000 */
.L_x_38:
[----:B------:R-:W-:Y:S01]  /*1d80*/  ULEA UR17, UR27, UR6, 0x3 ;  /* 0x000000061b117291 */ /* 0x000fe2000f8e18ff */
[----:B--2---:R-:W-:Y:S01]  /*1d90*/  @P5 MOV R3, 0xc000 ;  /* 0x0000c00000035802 */ /* 0x004fe20000000f00 */
[----:B-12---:R-:W-:Y:S10]  /*1da0*/  @P0 BRA `(.L_x_33) ;  /* 0x00000000000c0947 */ /* 0x006ff40003800000 */
[----:B------:R-:W-:-:S04]  /*1db0*/  SHF.L.U32 R4, R17, 0x1f, RZ ;  /* 0x0000001f11047819 */ /* 0x000fc800000006ff */
[----:B------:R-:W2:Y:S02]  /*1dc0*/  SYNCS.PHASECHK.TRANS64.TRYWAIT P0, [UR17+0x40], R4 ;  /* 0x00004004ff0075a7 */ /* 0x000ea40008001111 */
[----:B--2---:R-:W-:Y:S05]  /*1dd0*/  @!P0 BRA `(.L_x_34) ;  /* 0x00000078007c8947 */ /* 0x004fea0003800000 */
.L_x_33:
[----:B------:R2:W-:Y:S01]  /*1de0*/  @P5 SYNCS.ARRIVE.TRANS64 RZ, [UR17], R3 ;  /* 0x00000003ffff59a7 */ /* 0x0005e20008000011 */
[----:B------:R-:W-:-:S04]  /*1df0*/  ULOP3.LUT UR8, UR22, 0x2, URZ, 0xfc, !UPT ;  /* 0x0000000216087892 */ /* 0x000fc8000f8efcff */
[----:B------:R-:W-:-:S09]  /*1e00*/  UISETP.NE.AND UP0, UPT, UR8, 0x2, UPT ;  /* 0x000000020800788c */ /* 0x000fd2000bf05270 */
[----:B------:R-:W-:Y:S05]  /*1e10*/  BRA.U UP0, `(.L_x_35) ;  /* 0x0000000100047547 */ /* 0x000fea000b800000 */
[----:B------:R-:W-:Y:S05]  /*1e20*/  BPT.TRAP 0x1 ;  /* 0x000000040000795c */ /* 0x000fea0000300000 */
.L_x_35:
[----:B------:R-:W-:Y:S04]  /*1e30*/  BSSY.RECONVERGENT B0, `(.L_x_36) ;  /* 0x0000003000007945 */ /* 0x000fe80003800200 */
[----:B------:R-:W-:Y:S05]  /*1e40*/  @!P4 BRA `(.L_x_37) ;  /* 0x000000000004c947 */ /* 0x000fea0003800000 */
[----:B------:R-:W-:Y:S05]  /*1e50*/  BPT.TRAP 0x1 ;  /* 0x000000040000795c */ /* 0x000fea0000300000 */
.L_x_37:
[----:B------:R-:W-:Y:S05]  /*1e60*/  BSYNC.RECONVERGENT B0 ;  /* 0x0000000000007941 */ /* 0x000fea0003800200 */
.L_x_36:
        /* <DEDUP_REMOVED lines=9> */
[----:B------:R-:W-:Y:S02]  /*1f00*/  USHF.L.U32 UR18, UR25, 0x6, URZ ;  /* 0x0000000619127899 */ /* 0x000fe400080006ff */
[----:B------:R-:W-:Y:S01]  /*1f10*/  ULOP3.LUT UR17, UR17, 0xfefffff8, URZ, 0xc0, !UPT ;  /* 0xfefffff811117892 */ /* 0x000fe2000f8ec0ff */
[----:B-1----:R-:W-:Y:S01]  /*1f20*/  SHF.L.U32 R2, R17, 0x1f, RZ ;  /* 0x0000001f11027819 */ /* 0x002fe200000006ff */
[----:B------:R-:W-:Y:S02]  /*1f30*/  UIADD3 UR16, UPT, UPT, UR16, 0x8400, URZ ;  /* 0x0000840010107890 */ /* 0x000fe4000fffe0ff */
[----:B------:R-:W-:Y:S01]  /*1f40*/  UIADD3.X UR33, UPT, UPT, URZ, UR15, URZ, UP1, !UPT ;  /* 0x0000000fff217290 */ /* 0x000fe20008ffe4ff */
[----:B------:R4:W1:Y:S01]  /*1f50*/  SYNCS.PHASECHK.TRANS64.TRYWAIT P0, [UR8+0x40], R2 ;  /* 0x00004002ff0075a7 */ /* 0x0008620008001108 */
[----:B------:R-:W-:-:S02]  /*1f60*/  ULEA UR8, UR27, UR6, 0xd ;  /* 0x000000061b087291 */ /* 0x000fc4000f8e68ff */
[----:B------:R-:W-:Y:S02]  /*1f70*/  UIADD3.X UR31, UPT, UPT, URZ, UR15, URZ, UP0, !UPT ;  /* 0x0000000fff1f7290 */ /* 0x000fe400087fe4ff */
[----:B------:R-:W-:Y:S01]  /*1f80*/  UIADD3 UR8, UPT, UPT, UR8, 0x28400, URZ ;  /* 0x0002840008087890 */ /* 0x000fe2000fffe0ff */
[----:B------:R-:W-:Y:S01]  /*1f90*/  UMOV UR28, 0x0 ;  /* 0x00000000001c7882 */ /* 0x000fe20000000000 */
[----:B------:R-:W-:Y:S01]  /*1fa0*/  UMOV UR29, 0x10000000 ;  /* 0x10000000001d7882 */ /* 0x000fe20000000000 */
[----:B------:R-:W-:Y:S01]  /*1fb0*/  UMOV UR19, UR35 ;  /* 0x0000002300137c82 */ /* 0x000fe20008000000 */
[----:B------:R-:W-:Y:S01]  /*1fc0*/  UMOV UR20, UR36 ;  /* 0x0000002400147c82 */ /* 0x000fe20008000000 */
[----:B------:R-:W-:Y:S01]  /*1fd0*/  UMOV UR12, UR36 ;  /* 0x00000024000c7c82 */ /* 0x000fe20008000000 */
[----:B------:R-:W-:Y:S01]  /*1fe0*/  UMOV UR9, UR17 ;  /* 0x0000001100097c82 */ /* 0x000fe20008000000 */
[----:B------:R-:W-:Y:S01]  /*1ff0*/  UMOV UR10, UR18 ;  /* 0x00000012000a7c82 */ /* 0x000fe20008000000 */
[----:B------:R4:W-:Y:S01]  /*2000*/  UTMALDG.3D.2CTA [UR16], [UR32], desc[UR28] ;  /* 0x00001c10200075b4 */ /* 0x0009e20008211000 */
[----:B------:R-:W-:Y:S01]  /*2010*/  UIADD3 UR25, UPT, UPT, UR25, 0x1, URZ ;  /* 0x0000000119197890 */ /* 0x000fe2000fffe0ff */
[----:B------:R-:W-:-:S03]  /*2020*/  UMOV UR27, UR23 ;  /* 0x00000017001b7c82 */ /* 0x000fc60008000000 */
[----:B------:R-:W-:Y:S01]  /*2030*/  UISETP.NE.AND UP0, UPT, UR25, UR26, UPT ;  /* 0x0000001a1900728c */ /* 0x000fe2000bf05270 */
[----:B------:R4:W-:Y:S08]  /*2040*/  UTMALDG.3D.2CTA [UR8], [UR30], desc[UR28] ;  /* 0x00001c081e0075b4 */ /* 0x0009f00008211000 */
[----:B----4-:R-:W-:Y:S05]  /*2050*/  BRA.U UP0, `(.L_x_38) ;  /* 0xfffffffd00487547 */ /* 0x010fea000b83ffff */
.L_x_32:
[C---:B-1----:R-:W-:Y:S01]  /*2060*/  LEA R2, R16.reuse, UR6, 0x3 ;  /* 0x0000000610027c11 */ /* 0x042fe2000f8e18ff */
[----:B------:R-:W-:Y:S01]  /*2070*/  NOP ;  /* 0x0000000000007918 */ /* 0x000fe20000000000 */
[----:B--2---:R-:W-:Y:S02]  /*2080*/  SHF.L.U32 R3, R13, 0x1f, RZ ;  /* 0x0000001f0d037819 */ /* 0x004fe400000006ff */
[----:B------:R-:W-:Y:S02]  /*2090*/  LEA R4, R16, UR6, 0x4 ;  /* 0x0000000610047c11 */ /* 0x000fe4000f8e20ff */
[----:B------:R-:W1:Y:S02]  /*20a0*/  SYNCS.PHASECHK.TRANS64.TRYWAIT P0, [R2+URZ+0xd0], R3 ;  /* 0x0000d003020075a7 */ /* 0x000e6400080011ff */
[----:B-1----:R-:W-:Y:S05]  /*20b0*/  @!P0 BRA `(.L_x_39) ;  /* 0x0000007400dc8947 */ /* 0x002fea0003800000 */
.L_x_156:
[----:B------:R-:W2:Y:S01]  /*20c0*/  LDS.128 R4, [R4+0x160] ;  /* 0x0001600004047984 */ /* 0x000ea20000000c00 */
[----:B------:R-:W-:Y:S01]  /*20d0*/  ISETP.GE.AND P0, PT, R40, 0x1, PT ;  /* 0x000000012800780c */ /* 0x000fe20003f06270 */
[----:B-1----:R-:W-:Y:S01]  /*20e0*/  VIADD R2, R2, 0xe0 ;  /* 0x000000e002027836 */ /* 0x002fe20000000000 */
[----:B------:R-:W-:Y:S01]  /*20f0*/  @!PT LDS RZ, [RZ] ;  /* 0x00000000fffff984 */ /* 0x000fe20000000800 */
[----:B------:R-:W-:Y:S01]  /*2100*/  @!PT LDS RZ, [RZ] ;  /* 0x00000000fffff984 */ /* 0x000fe20000000800 */
[----:B------:R-:W-:Y:S01]  /*2110*/  @!PT LDS RZ, [RZ] ;  /* 0x00000000fffff984 */ /* 0x000fe20000000800 */
[----:B------:R-:W-:Y:S01]  /*2120*/  @!PT LDS RZ, [RZ] ;  /* 0x00000000fffff984 */ /* 0x000fe20000000800 */
[----:B------:R1:W-:Y:S06]  /*2130*/  MEMBAR.ALL.CTA ;  /* 0x0000000000007992 */ /* 0x0003ec0000008000 */
[----:B-1----:R-:W1:Y:S01]  /*2140*/  FENCE.VIEW.ASYNC.S ;  /* 0x00000000000073c6 */ /* 0x002e620000000000 */
[----:B------:R-:W-:-:S04]  /*2150*/  PRMT R2, RZ, 0x654, R2 ;  /* 0x00000654ff027816 */ /* 0x000fc80000000002 */
[----:B-1----:R1:W-:Y:S01]  /*2160*/  SYNCS.ARRIVE.TRANS64.RED.A1T0 RZ, [R2+URZ], RZ ;  /* 0x000000ff02ff79a7 */ /* 0x0023e200081004ff */
[----:B--2---:R-:W-:-:S13]  /*2170*/  LOP3.LUT P2, RZ, R6, 0x1, RZ, 0xc0, !PT ;  /* 0x0000000106ff7812 */ /* 0x004fda000784c0ff */
[----:B------:R-:W-:Y:S01]  /*2180*/  @P2 SHF.R.U32.HI R3, RZ, 0x10, R5 ;  /* 0x00000010ff032819 */ /* 0x000fe20000011605 */
[----:B------:R-:W-:Y:S01]  /*2190*/  VOTEU.ANY UP0, P2 ;  /* 0x0000000000ff7886 */ /* 0x000fe20001000100 */
[----:B------:R-:W-:Y:S02]  /*21a0*/  @P2 MOV R10, R4 ;  /* 0x00000004000a2202 */ /* 0x000fe40000000f00 */
[----:B------:R-:W-:Y:S02]  /*21b0*/  @P2 R2UR.BROADCAST UR8, R3 ;  /* 0x00000000030822ca */ /* 0x000fe400008e0000 */
[----:B------:R-:W-:-:S11]  /*21c0*/  @P2 LOP3.LUT R9, R5, 0xffff, RZ, 0xc0, !PT ;  /* 0x0000ffff05092812 */ /* 0x000fd600078ec0ff */
[----:B------:R-:W-:Y:S01]  /*21d0*/  @UP0 UMOV UR36, UR8 ;  /* 0x0000000800240c82 */ /* 0x000fe20008000000 */
[----:B-1----:R-:W-:Y:S05]  /*21e0*/  @!P0 BRA `(.L_x_40) ;  /* 0x0000000000b88947 */ /* 0x002fea0003800000 */
[----:B------:R-:W3:Y:S01]  /*21f0*/  LDC.64 R4, c[0x0][0xb18] ;  /* 0x0002c600ff047b82 */ /* 0x000ee20000000a00 */
[----:B------:R-:W-:-:S07]  /*2200*/  ISETP.NE.AND P3, PT, R40, 0x1, PT ;  /* 0x000000012800780c */ /* 0x000fce0003f65270 */
[----:B------:R-:W1:Y:S08]  /*2210*/  LDC.64 R6, c[0x0][0xb10] ;  /* 0x0002c400ff067b82 */ /* 0x000e700000000a00 */
[----:B------:R-:W2:Y:S08]  /*2220*/  LDC R14, c[0x0][0xb20] ;  /* 0x0002c800ff0e7b82 */ /* 0x000eb00000000800 */
[----:B------:R-:W4:Y:S01]  /*2230*/  LDC R15, c[0x0][0xb0c] ;  /* 0x0002c300ff0f7b82 */ /* 0x000f220000000800 */
[----:B---3--:R-:W-:Y:S01]  /*2240*/  IMAD.HI.U32 R21, R0, R5, RZ ;  /* 0x0000000500157227 */ /* 0x008fe200078e00ff */
[----:B------:R-:W-:-:S03]  /*2250*/  ISETP.NE.AND P0, PT, R4, 0x1, PT ;  /* 0x000000010400780c */ /* 0x000fc60003f05270 */
[----:B------:R-:W-:-:S03]  /*2260*/  IMAD.HI.U32 R5, R9, R5, RZ ;  /* 0x0000000509057227 */ /* 0x000fc600078e00ff */
[----:B------:R-:W3:Y:S01]  /*2270*/  LDC.64 R2, c[0x0][0xb28] ;  /* 0x0002ca00ff027b82 */ /* 0x000ee20000000a00 */
[----:B-1----:R-:W-:-:S04]  /*2280*/  IMAD.HI.U32 R22, R8, R6, RZ ;  /* 0x0000000608167227 */ /* 0x002fc800078e00ff */
[----:B------:R-:W-:Y:S01]  /*2290*/  IMAD.HI.U32 R23, R10, R6, RZ ;  /* 0x000000060a177227 */ /* 0x000fe200078e00ff */
[----:B------:R-:W-:Y:S02]  /*22a0*/  SHF.R.U32.HI R22, RZ, R7, R22 ;  /* 0x00000007ff167219 */ /* 0x000fe40000011616 */
[-C--:B--2---:R-:W-:Y:S02]  /*22b0*/  SHF.R.U32.HI R21, RZ, R14.reuse, R21 ;  /* 0x0000000eff157219 */ /* 0x084fe40000011615 */
[----:B------:R-:W-:Y:S02]  /*22c0*/  SHF.R.U32.HI R5, RZ, R14, R5 ;  /* 0x0000000eff057219 */ /* 0x000fe40000011605 */
[----:B------:R-:W-:Y:S02]  /*22d0*/  SEL R21, R0, R21, !P0 ;  /* 0x0000001500157207 */ /* 0x000fe40004000000 */
[----:B------:R-:W-:Y:S02]  /*22e0*/  SHF.R.U32.HI R23, RZ, R7, R23 ;  /* 0x00000007ff177219 */ /* 0x000fe40000011617 */
[----:B----4-:R-:W-:-:S02]  /*22f0*/  ISETP.NE.AND P1, PT, R15, 0x1, PT ;  /* 0x000000010f00780c */ /* 0x010fc40003f25270 */
[----:B------:R-:W-:Y:S02]  /*2300*/  SEL R5, R9, R5, !P0 ;  /* 0x0000000509057207 */ /* 0x000fe40004000000 */
[----:B------:R-:W-:Y:S02]  /*2310*/  SEL R22, R8, R22, !P1 ;  /* 0x0000001608167207 */ /* 0x000fe40004800000 */
[----:B------:R-:W-:Y:S01]  /*2320*/  SEL R23, R10, R23, !P1 ;  /* 0x000000170a177207 */ /* 0x000fe20004800000 */
[----:B---3--:R-:W-:-:S04]  /*2330*/  IMAD.HI.U32 R20, R21, R2, RZ ;  /* 0x0000000215147227 */ /* 0x008fc800078e00ff */
        /* <DEDUP_REMOVED lines=10> */
[----:B------:R-:W-:-:S04]  /*23e0*/  @!P0 IMAD.HI.U32 R7, R23, R2, RZ ;  /* 0x0000000217078227 */ /* 0x000fc800078e00ff */
[----:B------:R-:W-:Y:S01]  /*23f0*/  IMAD.MOV R2, RZ, RZ, -R6 ;  /* 0x000000ffff027224 */ /* 0x000fe200078e0a06 */
[----:B------:R-:W-:Y:S02]  /*2400*/  @!P0 SHF.R.U32.HI R3, RZ, R3, R7 ;  /* 0x00000003ff038219 */ /* 0x000fe40000011607 */
[----:B------:R-:W-:Y:S01]  /*2410*/  IADD3 R7, PT, PT, -R5, RZ, RZ ;  /* 0x000000ff05077210 */ /* 0x000fe20007ffe1ff */
[----:B------:R-:W-:Y:S01]  /*2420*/  IMAD R2, R40, R2, R5 ;  /* 0x0000000228027224 */ /* 0x000fe200078e0205 */
        /* <DEDUP_REMOVED lines=10> */
.L_x_40:
[----:B------:R-:W1:Y:S02]  /*24d0*/  LDCU UR8, c[0x0][0xb30] ;  /* 0x00016600ff0877ac */ /* 0x000e640008000800 */
[----:B-1----:R-:W-:-:S09]  /*24e0*/  UISETP.NE.AND UP0, UPT, UR8, 0x1, UPT ;  /* 0x000000010800788c */ /* 0x002fd2000bf05270 */
[----:B------:R-:W-:Y:S05]  /*24f0*/  BRA.U UP0, `(.L_x_41) ;  /* 0x0000000100407547 */ /* 0x000fea000b800000 */
[----:B------:R-:W1:Y:S08]  /*2500*/  LDC.64 R4, c[0x0][0xb10] ;  /* 0x0002c400ff047b82 */ /* 0x000e700000000a00 */
[----:B------:R-:W2:Y:S08]  /*2510*/  LDC.64 R2, c[0x0][0xb18] ;  /* 0x0002c600ff027b82 */ /* 0x000eb00000000a00 */
[----:B------:R-:W4:Y:S08]  /*2520*/  LDC R6, c[0x0][0xb20] ;  /* 0x0002c800ff067b82 */ /* 0x000f300000000800 */
[----:B------:R-:W3:Y:S01]  /*2530*/  LDC R7, c[0x0][0xb0c] ;  /* 0x0002c300ff077b82 */ /* 0x000ee20000000800 */
[----:B-1----:R-:W-:-:S05]  /*2540*/  IMAD.HI.U32 R4, R10, R4, RZ ;  /* 0x000000040a047227 */ /* 0x002fca00078e00ff */
[----:B------:R-:W-:Y:S01]  /*2550*/  SHF.R.U32.HI R4, RZ, R5, R4 ;  /* 0x00000005ff047219 */ /* 0x000fe20000011604 */
[----:B--2---:R-:W-:Y:S01]  /*2560*/  IMAD.HI.U32 R3, R9, R3, RZ ;  /* 0x0000000309037227 */ /* 0x004fe200078e00ff */
[----:B------:R-:W-:-:S04]  /*2570*/  ISETP.NE.AND P0, PT, R2, 0x1, PT ;  /* 0x000000010200780c */ /* 0x000fc80003f05270 */
[----:B----4-:R-:W-:-:S04]  /*2580*/  SHF.R.U32.HI R3, RZ, R6, R3 ;  /* 0x00000006ff037219 */ /* 0x010fc80000011603 */
[----:B------:R-:W-:Y:S02]  /*2590*/  SEL R3, R9, R3, !P0 ;  /* 0x0000000309037207 */ /* 0x000fe40004000000 */
[----:B---3--:R-:W-:-:S04]  /*25a0*/  ISETP.NE.AND P1, PT, R7, 0x1, PT ;  /* 0x000000010700780c */ /* 0x008fc80003f25270 */
[----:B------:R-:W-:-:S05]  /*25b0*/  SEL R4, R10, R4, !P1 ;  /* 0x000000040a047207 */ /* 0x000fca0004800000 */
[----:B------:R-:W-:Y:S02]  /*25c0*/  IMAD.IADD R5, R3, 0x1, -R4 ;  /* 0x0000000103057824 */ /* 0x000fe400078e0a04 */
[----:B------:R-:W-:Y:S02]  /*25d0*/  IMAD.IADD R3, R4, 0x1, -R3 ;  /* 0x0000000104037824 */ /* 0x000fe400078e0a03 */
[----:B------:R-:W-:Y:S02]  /*25e0*/  IMAD R10, R5, R7, R10 ;  /* 0x00000007050a7224 */ /* 0x000fe400078e020a */
[----:B------:R-:W-:-:S07]  /*25f0*/  IMAD R9, R3, R2, R9 ;  /* 0x0000000203097224 */ /* 0x000fce00078e0209 */
.L_x_41:
[----:B------:R-:W-:Y:S01]  /*2600*/  VIADD R16, R16, 0x1 ;  /* 0x0000000110107836 */ /* 0x000fe20000000000 */
[----:B------:R-:W-:Y:S01]  /*2610*/  PLOP3.LUT P1, PT, PT, PT, PT, 0x80, 0x8 ;  /* 0x000000000008781c */ /* 0x000fe20003f2f070 */
[----:B------:R-:W-:Y:S02]  /*2620*/  IMAD.IADD R14, R10, 0x1, R91 ;  /* 0x000000010a0e7824 */ /* 0x000fe400078e025b */
[----:B------:R-:W-:Y:S01]  /*2630*/  IMAD.IADD R15, R9, 0x1, R90 ;  /* 0x00000001090f7824 */ /* 0x000fe200078e025a */
[----:B------:R-:W-:-:S04]  /*2640*/  ISETP.NE.AND P0, PT, R16, 0x2, PT ;  /* 0x000000021000780c */ /* 0x000fc80003f05270 */
[----:B------:R-:W-:Y:S02]  /*2650*/  SEL R2, RZ, 0x1, P0 ;  /* 0x00000001ff027807 */ /* 0x000fe40000000000 */
[----:B------:R-:W-:Y:S02]  /*2660*/  SEL R16, R16, RZ, P0 ;  /* 0x000000ff10107207 */ /* 0x000fe40000000000 */
[----:B------:R-:W-:Y:S01]  /*2670*/  LOP3.LUT R13, R13, R2, RZ, 0x3c, !PT ;  /* 0x000000020d0d7212 */ /* 0x000fe200078e3cff */
[----:B------:R-:W-:Y:S06]  /*2680*/  @P2 BRA `(.L_x_42) ;  /* 0xfffffff000582947 */ /* 0x000fec000383ffff */
[----:B------:R-:W-:Y:S01]  /*2690*/  UIADD3 UR6, UPT, UPT, UR6, 0x40, URZ ;  /* 0x0000004006067890 */ /* 0x000fe2000fffe0ff */
[----:B------:R-:W-:-:S03]  /*26a0*/  SHF.L.U32 R2, R17, 0x1f, RZ ;  /* 0x0000001f11027819 */ /* 0x000fc600000006ff */
[----:B------:R-:W-:-:S09]  /*26b0*/  ULEA UR4, UR23, UR6, 0x3 ;  /* 0x0000000617047291 */ /* 0x000fd2000f8e18ff */
[----:B------:R-:W1:Y:S02]  /*26c0*/  SYNCS.PHASECHK.TRANS64.TRYWAIT P0, [UR4], R2 ;  /* 0x00000002ff0075a7 */ /* 0x000e640008001104 */
[----:B-1----:R-:W-:Y:S05]  /*26d0*/  @!P0 BRA `(.L_x_43) ;  /* 0x0000007000688947 */ /* 0x002fea0003800000 */
.L_x_158:
[----:B------:R-:W-:-:S04]  /*26e0*/  UIADD3 UR5, UPT, UPT, UR23, 0x1, URZ ;  /* 0x0000000117057890 */ /* 0x000fc8000fffe0ff */
[----:B------:R-:W-:-:S04]  /*26f0*/  UISETP.NE.AND UP0, UPT, UR5, 0x8, UPT ;  /* 0x000000080500788c */ /* 0x000fc8000bf05270 */
[----:B------:R-:W-:Y:S02]  /*2700*/  USEL UR7, URZ, 0x1, UP0 ;  /* 0x00000001ff077887 */ /* 0x000fe40008000000 */
[----:B------:R-:W-:-:S04]  /*2710*/  USEL UR5, UR5, URZ, UP0 ;  /* 0x000000ff05057287 */ /* 0x000fc80008000000 */
[----:B------:R-:W-:Y:S01]  /*2720*/  ULEA UR4, UR5, UR6, 0x3 ;  /* 0x0000000605047291 */ /* 0x000fe2000f8e18ff */
[----:B-1----:R-:W-:-:S04]  /*2730*/  LOP3.LUT R2, R17, UR7, RZ, 0x3c, !PT ;  /* 0x0000000711027c12 */ /* 0x002fc8000f8e3cff */
[----:B------:R-:W-:-:S04]  /*2740*/  SHF.L.U32 R3, R2, 0x1f, RZ ;  /* 0x0000001f02037819 */ /* 0x000fc800000006ff */
[----:B------:R-:W1:Y:S02]  /*2750*/  SYNCS.PHASECHK.TRANS64.TRYWAIT P0, [UR4], R3 ;  /* 0x00000003ff0075a7 */ /* 0x000e640008001104 */
[----:B-1----:R-:W-:Y:S05]  /*2760*/  @!P0 BRA `(.L_x_44) ;  /* 0x00000070005c8947 */ /* 0x002fea0003800000 */
.L_x_160:
[----:B------:R-:W-:-:S04]  /*2770*/  UIADD3 UR5, UPT, UPT, UR5, 0x1, URZ ;  /* 0x0000000105057890 */ /* 0x000fc8000fffe0ff */
[----:B------:R-:W-:-:S04]  /*2780*/  UISETP.NE.AND UP0, UPT, UR5, 0x8, UPT ;  /* 0x000000080500788c */ /* 0x000fc8000bf05270 */
[----:B------:R-:W-:Y:S02]  /*2790*/  USEL UR7, URZ, 0x1, UP0 ;  /* 0x00000001ff077887 */ /* 0x000fe40008000000 */
[----:B------:R-:W-:-:S04]  /*27a0*/  USEL UR5, UR5, URZ, UP0 ;  /* 0x000000ff05057287 */ /* 0x000fc80008000000 */
[----:B------:R-:W-:Y:S01]  /*27b0*/  ULEA UR4, UR5, UR6, 0x3 ;  /* 0x0000000605047291 */ /* 0x000fe2000f8e18ff */
[----:B------:R-:W-:-:S04]  /*27c0*/  LOP3.LUT R2, R2, UR7, RZ, 0x3c, !PT ;  /* 0x0000000702027c12 */ /* 0x000fc8000f8e3cff */
[----:B-1----:R-:W-:-:S04]  /*27d0*/  SHF.L.U32 R3, R2, 0x1f, RZ ;  /* 0x0000001f02037819 */ /* 0x002fc800000006ff */
[----:B------:R-:W1:Y:S02]  /*27e0*/  SYNCS.PHASECHK.TRANS64.TRYWAIT P0, [UR4], R3 ;  /* 0x00000003ff0075a7 */ /* 0x000e640008001104 */
[----:B-1----:R-:W-:Y:S05]  /*27f0*/  @!P0 BRA `(.L_x_45) ;  /* 0x0000007000508947 */ /* 0x002fea0003800000 */
.L_x_162:
        /* <DEDUP_REMOVED lines=9> */
.L_x_164:
        /* <DEDUP_REMOVED lines=9> */
.L_x_166:
        /* <DEDUP_REMOVED lines=9> */
.L_x_168:
        /* <DEDUP_REMOVED lines=9> */
.L_x_170:
[----:B------:R-:W-:-:S04]  /*2a40*/  UIADD3 UR5, UPT, UPT, UR5, 0x1, URZ ;  /* 0x0000000105057890 */ /* 0x000fc8000fffe0ff */
[----:B------:R-:W-:-:S04]  /*2a50*/  UISETP.NE.AND UP0, UPT, UR5, 0x8, UPT ;  /* 0x000000080500788c */ /* 0x000fc8000bf05270 */
[----:B------:R-:W-:Y:S02]  /*2a60*/  USEL UR4, URZ, 0x1, UP0 ;  /* 0x00000001ff047887 */ /* 0x000fe40008000000 */
[----:B------:R-:W-:-:S04]  /*2a70*/  USEL UR5, UR5, URZ, UP0 ;  /* 0x000000ff05057287 */ /* 0x000fc80008000000 */
[----:B------:R-:W-:Y:S01]  /*2a80*/  ULEA UR5, UR5, UR6, 0x3 ;  /* 0x0000000605057291 */ /* 0x000fe2000f8e18ff */
[----:B------:R-:W-:-:S04]  /*2a90*/  LOP3.LUT R2, R2, UR4, RZ, 0x3c, !PT ;  /* 0x0000000402027c12 */ /* 0x000fc8000f8e3cff */
[----:B------:R-:W-:Y:S01]  /*2aa0*/  SHF.L.U32 R2, R2, 0x1f, RZ ;  /* 0x0000001f02027819 */ /* 0x000fe200000006ff */
[----:B-1-3--:R-:W-:-:S07]  /*2ab0*/  IMAD.U32 R0, RZ, RZ, UR5 ;  /* 0x00000005ff007e24 */ /* 0x00afce000f8e00ff */
.L_x_50:
[----:B-1----:R1:W2:Y:S02]  /*2ac0*/  SYNCS.PHASECHK.TRANS64.TRYWAIT P0, [R0+URZ], R2 ;  /* 0x00000002000075a7 */ /* 0x0022a400080011ff */
[----:B--2---:R-:W-:Y:S05]  /*2ad0*/  @!P0 NANOSLEEP.SYNCS 0x989680 ;  /* 0x009896800000895d */ /* 0x004fea0003900000 */
[----:B------:R-:W2:Y:S02]  /*2ae0*/  @!P0 SYNCS.PHASECHK.TRANS64 P0, [R0+URZ], R2 ;  /* 0x00000002000085a7 */ /* 0x000ea400080010ff */
[----:B--2---:R-:W-:Y:S05]  /*2af0*/  @P0 EXIT ;  /* 0x000000000000094d */ /* 0x004fea0003800000 */
[----:B------:R-:W-:Y:S05]  /*2b00*/  BRA `(.L_x_50) ;  /* 0xfffffffc00ec7947 */ /* 0x000fea000383ffff */
.L_x_22:
[----:B------:R-:W-:-:S04]  /*2b10*/  UISETP.NE.AND UP1, UPT, UR37, URZ, UPT ;  /* 0x000000ff2500728c */ /* 0x000fc8000bf25270 */
[----:B------:R-:W-:-:S09]  /*2b20*/  UISETP.NE.OR UP1, UPT, UR10, 0x1, UP1 ;  /* 0x000000010a00788c */ /* 0x000fd20008f25670 */
[----:B------:R-:W-:Y:S05]  /*2b30*/  BRA.U UP1, `(.L_x_51) ;  /* 0x00000005014c7547 */ /* 0x000fea000b800000 */
[----:B------:R-:W-:Y:S01]  /*2b40*/  HFMA2 R11, -RZ, RZ, 0, 0 ;  /* 0x00000000ff0b7431 */ /* 0x000fe200000001ff */
[----:B------:R-:W-:Y:S01]  /*2b50*/  ISETP.GE.U32.AND P2, PT, R10, 0x2, PT ;  /* 0x000000020a00780c */ /* 0x000fe20003f46070 */
[----:B------:R-:W-:Y:S01]  /*2b60*/  IMAD.MOV.U32 R12, RZ, RZ, 0x1 ;  /* 0x00000001ff0c7424 */ /* 0x000fe200078e00ff */
[----:B------:R-:W-:Y:S01]  /*2b70*/  CS2R R8, SRZ ;  /* 0x0000000000087805 */ /* 0x000fe2000001ff00 */
[----:B------:R-:W-:Y:S01]  /*2b80*/  IMAD.MOV.U32 R3, RZ, RZ, RZ ;  /* 0x000000ffff037224 */ /* 0x000fe200078e00ff */
[----:B------:R-:W-:Y:S01]  /*2b90*/  UMOV UR4, 0x400 ;  /* 0x0000040000047882 */ /* 0x000fe20000000000 */
[----:B------:R-:W-:Y:S01]  /*2ba0*/  UMOV UR6, URZ ;  /* 0x000000ff00067c82 */ /* 0x000fe20008000000 */
[----:B------:R-:W-:-:S12]  /*2bb0*/  ULEA UR37, UR37, UR4, 0x18 ;  /* 0x0000000425257291 */ /* 0x000fd8000f8ec0ff */
.L_x_55:
[----:B------:R-:W-:Y:S02]  /*2bc0*/  LEA R0, R3, UR37, 0x3 ;  /* 0x0000002503007c11 */ /* 0x000fe4000f8e18ff */
[----:B------:R-:W-:-:S03]  /*2bd0*/  SHF.L.U32 R4, R8, 0x1f, RZ ;  /* 0x0000001f08047819 */ /* 0x000fc600000006ff */
[----:B------:R-:W-:Y:S01]  /*2be0*/  VIADD R5, R0, 0x140 ;  /* 0x0000014000057836 */ /* 0x000fe20000000000 */
[----:B------:R-:W1:Y:S02]  /*2bf0*/  SYNCS.PHASECHK.TRANS64.TRYWAIT P0, [R0+URZ+0x130], R4 ;  /* 0x00013004000075a7 */ /* 0x000e6400080011ff */
[----:B-1----:R-:W-:Y:S05]  /*2c00*/  @!P0 BRA `(.L_x_52) ;  /* 0x0000006c00c48947 */ /* 0x002fea0003800000 */
.L_x_171:
[----:B------:R-:W-:Y:S01]  /*2c10*/  ULEA UR5, UR6, UR37, 0x3 ;  /* 0x0000002506057291 */ /* 0x000fe2000f8e18ff */
[----:B-1----:R-:W-:Y:S01]  /*2c20*/  PRMT R0, RZ, 0x654, R5 ;  /* 0x00000654ff007816 */ /* 0x002fe20000000005 */
[----:B------:R-:W-:Y:S01]  /*2c30*/  @!P2 IMAD.MOV.U32 R4, RZ, RZ, 0x10 ;  /* 0x00000010ff04a424 */ /* 0x000fe200078e00ff */
[----:B------:R-:W-:Y:S01]  /*2c40*/  SHF.L.U32 R5, R12, 0x1f, RZ ;  /* 0x0000001f0c057819 */ /* 0x000fe200000006ff */
[----:B------:R-:W-:Y:S01]  /*2c50*/  UIADD3 UR4, UPT, UPT, UR5, 0xd0, URZ ;  /* 0x000000d005047890 */ /* 0x000fe2000fffe0ff */
[----:B------:R1:W-:Y:S05]  /*2c60*/  SYNCS.ARRIVE.TRANS64.RED.A1T0 RZ, [R0+URZ], RZ ;  /* 0x000000ff00ff79a7 */ /* 0x0003ea00081004ff */
[----:B------:R-:W-:Y:S01]  /*2c70*/  IMAD.U32 R6, RZ, RZ, UR4 ;  /* 0x00000004ff067e24 */ /* 0x000fe2000f8e00ff */
[----:B------:R-:W2:Y:S04]  /*2c80*/  SYNCS.PHASECHK.TRANS64.TRYWAIT P0, [UR5+0xe0], R5 ;  /* 0x0000e005ff0075a7 */ /* 0x000ea80008001105 */
[----:B------:R-:W-:Y:S01]  /*2c90*/  PRMT R6, R10, 0x654, R6 ;  /* 0x000006540a067816 */ /* 0x000fe20000000006 */
[----:B-12---:R-:W-:Y:S06]  /*2ca0*/  @!P0 BRA `(.L_x_53) ;  /* 0x0000006c00b08947 */ /* 0x006fec0003800000 */
.L_x_173:
[----:B------:R-:W-:Y:S01]  /*2cb0*/  ULEA UR4, UR6, UR37, 0x4 ;  /* 0x0000002506047291 */ /* 0x000fe2000f8e20ff */
[----:B------:R-:W-:Y:S01]  /*2cc0*/  SEL R2, R6, R2, !P2 ;  /* 0x0000000206027207 */ /* 0x000fe20005000000 */
[----:B------:R-:W-:Y:S01]  /*2cd0*/  UIADD3 UR5, UPT, UPT, UR5, 0xd0, URZ ;  /* 0x000000d005057890 */ /* 0x000fe2000fffe0ff */
[----:B-1----:R-:W-:Y:S01]  /*2ce0*/  LEA R0, R11, UR37, 0x3 ;  /* 0x000000250b007c11 */ /* 0x002fe2000f8e18ff */
[----:B------:R-:W-:Y:S01]  /*2cf0*/  UIADD3 UR4, UPT, UPT, UR4, 0x160, URZ ;  /* 0x0000016004047890 */ /* 0x000fe2000fffe0ff */
[----:B------:R1:W-:Y:S01]  /*2d00*/  @!P2 SYNCS.ARRIVE.TRANS64.RED RZ, [R2+URZ], R4 ;  /* 0x0000000402ffa9a7 */ /* 0x0003e200080004ff */
[----:B------:R-:W-:Y:S01]  /*2d10*/  UIADD3 UR6, UPT, UPT, UR6, 0x1, URZ ;  /* 0x0000000106067890 */ /* 0x000fe2000fffe0ff */
[----:B------:R-:W-:-:S03]  /*2d20*/  VIADD R3, R3, 0x1 ;  /* 0x0000000103037836 */ /* 0x000fc60000000000 */
[----:B------:R-:W-:Y:S02]  /*2d30*/  UISETP.NE.AND UP0, UPT, UR6, 0x2, UPT ;  /* 0x000000020600788c */ /* 0x000fe4000bf05270 */
[----:B------:R-:W-:Y:S01]  /*2d40*/  ISETP.NE.AND P0, PT, R3, 0x2, PT ;  /* 0x000000020300780c */ /* 0x000fe20003f05270 */
[----:B------:R-:W-:Y:S06]  /*2d50*/  UGETNEXTWORKID.BROADCAST [UR4], [UR5] ;  /* 0x00000000040073ca */ /* 0x000fec0008000100 */
[----:B------:R-:W-:Y:S02]  /*2d60*/  USEL UR4, URZ, 0x1, UP0 ;  /* 0x00000001ff047887 */ /* 0x000fe40008000000 */
[----:B------:R-:W-:-:S04]  /*2d70*/  USEL UR6, UR6, URZ, UP0 ;  /* 0x000000ff06067287 */ /* 0x000fc80008000000 */
[----:B------:R-:W-:Y:S02]  /*2d80*/  LOP3.LUT R12, R12, UR4, RZ, 0x3c, !PT ;  /* 0x000000040c0c7c12 */ /* 0x000fe4000f8e3cff */
[----:B-1----:R-:W-:-:S04]  /*2d90*/  SHF.L.U32 R4, R9, 0x1f, RZ ;  /* 0x0000001f09047819 */ /* 0x002fc800000006ff */
[----:B------:R-:W1:Y:S02]  /*2da0*/  SYNCS.PHASECHK.TRANS64.TRYWAIT P1, [R0+URZ+0xd0], R4 ;  /* 0x0000d004000075a7 */ /* 0x000e6400080211ff */
[----:B-1----:R-:W-:Y:S05]  /*2db0*/  @!P1 BRA `(.L_x_54) ;  /* 0x0000006c00849947 */ /* 0x002fea0003800000 */
.L_x_174:
[----:B-1----:R-:W-:Y:S01]  /*2dc0*/  LEA R4, R11, UR37, 0x4 ;  /* 0x000000250b047c11 */ /* 0x002fe2000f8e20ff */
[----:B------:R-:W-:Y:S01]  /*2dd0*/  VIADD R0, R0, 0xe0 ;  /* 0x000000e000007836 */ /* 0x000fe20000000000 */
[----:B------:R-:W-:Y:S01]  /*2de0*/  SEL R3, R3, RZ, P0 ;  /* 0x000000ff03037207 */ /* 0x000fe20000000000 */
[----:B------:R-:W-:-:S03]  /*2df0*/  VIADD R11, R11, 0x1 ;  /* 0x000000010b0b7836 */ /* 0x000fc60000000000 */
[----:B------:R-:W1:Y:S01]  /*2e00*/  LDS.128 R4, [R4+0x160] ;  /* 0x0001600004047984 */ /* 0x000e620000000c00 */
[----:B------:R-:W-:Y:S02]  /*2e10*/  PRMT R0, RZ, 0x654, R0 ;  /* 0x00000654ff007816 */ /* 0x000fe40000000000 */
[C---:B------:R-:W-:Y:S01]  /*2e20*/  ISETP.NE.AND P1, PT, R11.reuse, 0x2, PT ;  /* 0x000000020b00780c */ /* 0x040fe20003f25270 */
[----:B------:R-:W-:Y:S01]  /*2e30*/  @!PT LDS RZ, [RZ] ;  /* 0x00000000fffff984 */ /* 0x000fe20000000800 */
[----:B------:R-:W-:Y:S01]  /*2e40*/  @!PT LDS RZ, [RZ] ;  /* 0x00000000fffff984 */ /* 0x000fe20000000800 */
[----:B------:R-:W-:Y:S01]  /*2e50*/  @!PT LDS RZ, [RZ] ;  /* 0x00000000fffff984 */ /* 0x000fe20000000800 */
[----:B------:R-:W-:Y:S01]  /*2e60*/  @!PT LDS RZ, [RZ] ;  /* 0x00000000fffff984 */ /* 0x000fe20000000800 */
[----:B------:R2:W-:Y:S06]  /*2e70*/  MEMBAR.ALL.CTA ;  /* 0x0000000000007992 */ /* 0x0005ec0000008000 */
[----:B--2---:R-:W2:Y:S01]  /*2e80*/  FENCE.VIEW.ASYNC.S ;  /* 0x00000000000073c6 */ /* 0x004ea20000000000 */
[----:B------:R-:W-:Y:S01]  /*2e90*/  SEL R11, R11, RZ, P1 ;  /* 0x000000ff0b0b7207 */ /* 0x000fe20000800000 */
[----:B--2---:R2:W-:Y:S01]  /*2ea0*/  SYNCS.ARRIVE.TRANS64.RED.A1T0 RZ, [R0+URZ], RZ ;  /* 0x000000ff00ff79a7 */ /* 0x0045e200081004ff */
[----:B-1----:R-:W-:-:S02]  /*2eb0*/  LOP3.LUT P3, RZ, R6, 0x1, RZ, 0xc0, !PT ;  /* 0x0000000106ff7812 */ /* 0x002fc4000786c0ff */
[----:B------:R-:W-:-:S04]  /*2ec0*/  SEL R4, RZ, 0x1, P1 ;  /* 0x00000001ff047807 */ /* 0x000fc80000800000 */
[----:B------:R-:W-:Y:S02]  /*2ed0*/  LOP3.LUT R9, R9, R4, RZ, 0x3c, !PT ;  /* 0x0000000409097212 */ /* 0x000fe400078e3cff */
[----:B--2---:R-:W-:-:S04]  /*2ee0*/  SEL R0, RZ, 0x1, P0 ;  /* 0x00000001ff007807 */ /* 0x004fc80000000000 */
[----:B------:R-:W-:Y:S01]  /*2ef0*/  LOP3.LUT R8, R8, R0, RZ, 0x3c, !PT ;  /* 0x0000000008087212 */ /* 0x000fe200078e3cff */
[----:B------:R-:W-:Y:S06]  /*2f00*/  @P3 BRA `(.L_x_55) ;  /* 0xfffffffc002c3947 */ /* 0x000fec000383ffff */
[----:B------:R-:W-:Y:S01]  /*2f10*/  ULEA UR5, UR6, UR37, 0x3 ;  /* 0x0000002506057291 */ /* 0x000fe2000f8e18ff */
[----:B------:R-:W-:-:S08]  /*2f20*/  SHF.L.U32 R2, R12, 0x1f, RZ ;  /* 0x0000001f0c027819 */ /* 0x000fd000000006ff */
[----:B------:R-:W1:Y:S02]  /*2f30*/  SYNCS.PHASECHK.TRANS64 P0, [UR5+0xe0], R2 ;  /* 0x0000e002ff0075a7 */ /* 0x000e640008001005 */
[----:B-1----:R-:W-:Y:S05]  /*2f40*/  @P0 BRA `(.L_x_56) ;  /* 0x0000000000080947 */ /* 0x002fea0003800000 */
[----:B------:R-:W1:Y:S02]  /*2f50*/  SYNCS.PHASECHK.TRANS64.TRYWAIT P0, [UR5+0xe0], R2 ;  /* 0x0000e002ff0075a7 */ /* 0x000e640008001105 */
[----:B-1----:R-:W-:Y:S05]  /*2f60*/  @!P0 BRA `(.L_x_57) ;  /* 0x0000006c002c8947 */ /* 0x002fea0003800000 */
.L_x_56:
[----:B------:R-:W-:-:S04]  /*2f70*/  UIADD3 UR4, UPT, UPT, UR6, 0x1, URZ ;  /* 0x0000000106047890 */ /* 0x000fc8000fffe0ff */
[----:B------:R-:W-:-:S04]  /*2f80*/  UISETP.NE.AND UP0, UPT, UR4, 0x2, UPT ;  /* 0x000000020400788c */ /* 0x000fc8000bf05270 */
[----:B------:R-:W-:Y:S02]  /*2f90*/  USEL UR7, URZ, 0x1, UP0 ;  /* 0x00000001ff077887 */ /* 0x000fe40008000000 */
[----:B------:R-:W-:-:S04]  /*2fa0*/  USEL UR4, UR4, URZ, UP0 ;  /* 0x000000ff04047287 */ /* 0x000fc80008000000 */
[----:B------:R-:W-:Y:S01]  /*2fb0*/  ULEA UR4, UR4, UR37, 0x3 ;  /* 0x0000002504047291 */ /* 0x000fe2000f8e18ff */
[----:B-1----:R-:W-:-:S04]  /*2fc0*/  LOP3.LUT R2, R12, UR7, RZ, 0x3c, !PT ;  /* 0x000000070c027c12 */ /* 0x002fc8000f8e3cff */
[----:B------:R-:W-:-:S04]  /*2fd0*/  SHF.L.U32 R0, R2, 0x1f, RZ ;  /* 0x0000001f02007819 */ /* 0x000fc800000006ff */
[----:B------:R-:W1:Y:S02]  /*2fe0*/  SYNCS.PHASECHK.TRANS64 P0, [UR4+0xe0], R0 ;  /* 0x0000e000ff0075a7 */ /* 0x000e640008001004 */
[----:B-1----:R-:W-:Y:S05]  /*2ff0*/  @P0 EXIT ;  /* 0x000000000000094d */ /* 0x002fea0003800000 */
[----:B------:R-:W-:Y:S02]  /*3000*/  SHF.L.U32 R2, R2, 0x1f, RZ ;  /* 0x0000001f02027819 */ /* 0x000fe400000006ff */
[----:B------:R-:W-:-:S07]  /*3010*/  MOV R0, UR4 ;  /* 0x0000000400007c02 */ /* 0x000fce0008000f00 */
.L_x_58:
[----:B-1----:R1:W2:Y:S02]  /*3020*/  SYNCS.PHASECHK.TRANS64.TRYWAIT P0, [R0+URZ+0xe0], R2 ;  /* 0x0000e002000075a7 */ /* 0x0022a400080011ff */
[----:B--2---:R-:W-:Y:S05]  /*3030*/  @!P0 NANOSLEEP.SYNCS 0x989680 ;  /* 0x009896800000895d */ /* 0x004fea0003900000 */
[----:B------:R-:W2:Y:S02]  /*3040*/  @!P0 SYNCS.PHASECHK.TRANS64 P0, [R0+URZ+0xe0], R2 ;  /* 0x0000e002000085a7 */ /* 0x000ea400080010ff */
[----:B--2---:R-:W-:Y:S05]  /*3050*/  @P0 EXIT ;  /* 0x000000000000094d */ /* 0x004fea0003800000 */
[----:B------:R-:W-:Y:S05]  /*3060*/  BRA `(.L_x_58) ;  /* 0xfffffffc00ec7947 */ /* 0x000fea000383ffff */
.L_x_51:
[----:B------:R-:W-:Y:S05]  /*3070*/  BRA.U UP4, `(.L_x_59) ;  /* 0x0000001104d87547 */ /* 0x000fea000b800000 */
[----:B------:R-:W-:Y:S01]  /*3080*/  UMOV UR6, 0x40 ;  /* 0x0000004000067882 */ /* 0x000fe20000000000 */
[----:B------:R-:W-:Y:S01]  /*3090*/  NOP ;  /* 0x0000000000007918 */ /* 0x000fe20000000000 */
[----:B------:R-:W-:Y:S01]  /*30a0*/  ULEA UR6, UR37, UR6, 0x18 ;  /* 0x0000000625067291 */ /* 0x000fe2000f8ec0ff */
[----:B------:R-:W-:Y:S02]  /*30b0*/  UMOV UR7, 0x400 ;  /* 0x0000040000077882 */ /* 0x000fe40000000000 */
[----:B------:R-:W-:-:S06]  /*30c0*/  ULEA UR37, UR37, UR7, 0x18 ;  /* 0x0000000725257291 */ /* 0x000fcc000f8ec0ff */
[----:B------:R-:W1:Y:S02]  /*30d0*/  LDS.U8 R2, [UR6+0x1c] ;  /* 0x00001c06ff027984 */ /* 0x000e640008000000 */
[----:B-1----:R-:W-:-:S13]  /*30e0*/  ISETP.NE.AND P0, PT, R2, RZ, PT ;  /* 0x000000ff0200720c */ /* 0x002fda0003f05270 */
[----:B------:R-:W-:Y:S05]  /*30f0*/  @P0 BRA `(.L_x_60) ;  /* 0x0000000400080947 */ /* 0x000fea0003800000 */
[----:B------:R-:W-:Y:S02]  /*3100*/  UISETP.NE.U32.AND UP0, UPT, UR5, 0x1, UPT ;  /* 0x000000010500788c */ /* 0x000fe4000bf05070 */
[----:B------:R-:W-:-:S07]  /*3110*/  UIADD3 UR8, UPT, UPT, UR6, 0x8, URZ ;  /* 0x0000000806087890 */ /* 0x000fce000fffe0ff */
[----:B------:R-:W-:Y:S05]  /*3120*/  BRA.U !UP0, `(.L_x_61) ;  /* 0x00000001089c7547 */ /* 0x000fea000b800000 */
[----:B------:R-:W-:Y:S01]  /*3130*/  ELECT P0, URZ, PT ;  /* 0x0000000000ff782f */ /* 0x000fe20003800000 */
[----:B------:R-:W-:-:S12]  /*3140*/  BSSY B0, `(.L_x_61) ;  /* 0x0000025000007945 */ /* 0x000fd80003800000 */
[----:B------:R-:W-:Y:S05]  /*3150*/  @!P0 BRA `(.L_x_62) ;  /* 0x00000000008c8947 */ /* 0x000fea0003800000 */
[----:B------:R-:W-:-:S05]  /*3160*/  UMOV UR7, 0x10 ;  /* 0x0000001000077882 */ /* 0x000fca0000000000 */
[----:B------:R-:W-:Y:S04]  /*3170*/  DEPBAR.LE SB1, 0x36 ;  /* 0x00009d800000791a */ /* 0x000fe80000000000 */
[----:B------:R-:W1:Y:S02]  /*3180*/  UTCATOMSWS.2CTA.FIND_AND_SET.ALIGN UP1, UR7, UR7 ;  /* 0x00000007000775e3 */ /* 0x000e640008220800 */
[----:B-1----:R-:W-:Y:S01]  /*3190*/  MOV R10, UR7 ;  /* 0x00000007000a7c02 */ /* 0x002fe20008000f00 */
[----:B------:R-:W-:Y:S06]  /*31a0*/  BRA.U UP1, `(.L_x_63) ;  /* 0x0000000101187547 */ /* 0x000fec000b800000 */
.L_x_64:
[----:B------:R-:W-:Y:S05]  /*31b0*/  NANOSLEEP 0x64 ;  /* 0x000000640000795d */ /* 0x000fea0003800000 */
[----:B------:R-:W-:-:S05]  /*31c0*/  UMOV UR7, 0x10 ;  /* 0x0000001000077882 */ /* 0x000fca0000000000 */
[----:B------:R-:W-:Y:S04]  /*31d0*/  DEPBAR.LE SB1, 0x36 ;  /* 0x00009d800000791a */ /* 0x000fe80000000000 */
[----:B------:R-:W1:Y:S02]  /*31e0*/  UTCATOMSWS.2CTA.FIND_AND_SET.ALIGN UP1, UR7, UR7 ;  /* 0x00000007000775e3 */ /* 0x000e640008220800 */
[----:B-1----:R-:W-:Y:S01]  /*31f0*/  MOV R10, UR7 ;  /* 0x00000007000a7c02 */ /* 0x002fe20008000f00 */
[----:B------:R-:W-:Y:S05]  /*3200*/  BRA.U !UP1, `(.L_x_64) ;  /* 0xfffffffd09e87547 */ /* 0x000fea000b83ffff */
.L_x_63:
[----:B------:R-:W1:Y:S01]  /*3210*/  LDS R5, [UR6+0x10] ;  /* 0x00001006ff057984 */ /* 0x000e620008000800 */
[----:B------:R-:W-:Y:S01]  /*3220*/  IMAD.U32 R3, RZ, RZ, UR37 ;  /* 0x00000025ff037e24 */ /* 0x000fe2000f8e00ff */
[----:B------:R-:W-:-:S03]  /*3230*/  MOV R2, UR4 ;  /* 0x0000000400027c02 */ /* 0x000fc60008000f00 */
[----:B------:R-:W-:Y:S01]  /*3240*/  VIADD R3, R3, 0x180 ;  /* 0x0000018003037836 */ /* 0x000fe20000000000 */
[----:B-1----:R-:W-:-:S04]  /*3250*/  SHF.L.U32 R5, R5, 0x1f, RZ ;  /* 0x0000001f05057819 */ /* 0x002fc800000006ff */
[----:B------:R-:W1:Y:S02]  /*3260*/  SYNCS.PHASECHK.TRANS64.TRYWAIT P0, [UR6+0x8], R5 ;  /* 0x00000805ff0075a7 */ /* 0x000e640008001106 */
[----:B-1----:R-:W-:Y:S05]  /*3270*/  @P0 BRA `(.L_x_65) ;  /* 0x0000000000080947 */ /* 0x002fea0003800000 */
[----:B------:R-:W1:Y:S02]  /*3280*/  SYNCS.PHASECHK.TRANS64.TRYWAIT P0, [UR6+0x8], R5 ;  /* 0x00000805ff0075a7 */ /* 0x000e640008001106 */
[----:B-1----:R-:W-:Y:S05]  /*3290*/  @!P0 BRA `(.L_x_66) ;  /* 0x0000006800788947 */ /* 0x002fea0003800000 */
.L_x_65:
[----:B-1----:R-:W-:Y:S01]  /*32a0*/  HFMA2 R4, -RZ, RZ, 0, 5.9604644775390625e-08 ;  /* 0x00000001ff047431 */ /* 0x002fe200000001ff */
[----:B------:R-:W-:Y:S01]  /*32b0*/  UPRMT UR7, UR4, 0x654, UR8 ;  /* 0x0000065404077896 */ /* 0x000fe20008000008 */
[----:B------:R-:W-:Y:S01]  /*32c0*/  IMAD.MOV.U32 R7, RZ, RZ, 0xffff ;  /* 0x0000ffffff077424 */ /* 0x000fe200078e00ff */
[----:B------:R-:W-:Y:S01]  /*32d0*/  PRMT R2, R2, 0x654, R3 ;  /* 0x0000065402027816 */ /* 0x000fe20000000003 */
[----:B------:R-:W-:Y:S02]  /*32e0*/  IMAD.MOV.U32 R5, RZ, RZ, 0x4 ;  /* 0x00000004ff057424 */ /* 0x000fe400078e00ff */
[----:B------:R-:W-:Y:S01]  /*32f0*/  IMAD.SHL.U32 R9, R10, 0x20, RZ ;  /* 0x000000200a097824 */ /* 0x000fe200078e00ff */
[----:B------:R-:W-:Y:S02]  /*3300*/  MOV R3, UR7 ;  /* 0x0000000700037c02 */ /* 0x000fe40008000f00 */
[-C--:B------:R-:W-:Y:S01]  /*3310*/  SHF.L.U32 R7, R7, R10.reuse, RZ ;  /* 0x0000000a07077219 */ /* 0x080fe200000006ff */
[----:B------:R1:W-:Y:S01]  /*3320*/  SYNCS.ARRIVE.TRANS64.RED RZ, [UR7], R5 ;  /* 0x00000005ffff79a7 */ /* 0x0003e20008000407 */
[----:B------:R-:W-:Y:S01]  /*3330*/  SHF.L.U32 R6, R4, R10, RZ ;  /* 0x0000000a04067219 */ /* 0x000fe200000006ff */
[----:B------:R1:W-:Y:S04]  /*3340*/  STS [UR37+0x180], R9 ;  /* 0x00018009ff007988 */ /* 0x0003e80008000825 */
[----:B------:R1:W-:Y:S04]  /*3350*/  STAS [R2.64], R10 ;  /* 0x0000000a02007dbd */ /* 0x0003e8000c0008ff */
[----:B------:R1:W-:Y:S04]  /*3360*/  ATOMS.OR RZ, [UR6+0x14], R7 ;  /* 0x00001407ffff798c */ /* 0x0003e8000b000006 */
[----:B------:R1:W-:Y:S04]  /*3370*/  ATOMS.OR RZ, [UR6+0x18], R6 ;  /* 0x00001806ffff798c */ /* 0x0003e8000b000006 */
[----:B------:R1:W-:Y:S02]  /*3380*/  ATOMS.XOR RZ, [UR6+0x10], R4 ;  /* 0x00001004ffff798c */ /* 0x0003e4000b800006 */
.L_x_62:
[----:B------:R-:W-:Y:S05]  /*3390*/  BSYNC B0 ;  /* 0x0000000000007941 */ /* 0x000fea0003800000 */
.L_x_61:
[----:B------:R-:W-:Y:S05]  /*33a0*/  BRA.U UP0, `(.L_x_67) ;  /* 0x00000001006c7547 */ /* 0x000fea000b800000 */
[----:B------:R-:W-:-:S03]  /*33b0*/  UMOV UR7, 0xffffffff ;  /* 0xffffffff00077882 */ /* 0x000fc60000000000 */
[----:B------:R-:W-:Y:S05]  /*33c0*/  BRA.DIV UR7, `(.L_x_68) ;  /* 0x0000006a07447947 */ /* 0x000fea000b800000 */
[----:B------:R-:W-:-:S13]  /*33d0*/  ELECT P6, URZ, PT ;  /* 0x0000000000ff782f */ /* 0x000fda00038c0000 */
.L_x_178:
[----:B------:R-:W-:Y:S05]  /*33e0*/  @!P6 BRA `(.L_x_67) ;  /* 0x00000000005ce947 */ /* 0x000fea0003800000 */
[----:B-1----:R-:W1:Y:S02]  /*33f0*/  LDS R3, [UR6+0x10] ;  /* 0x00001006ff037984 */ /* 0x002e640008000800 */
[----:B-1----:R-:W-:-:S04]  /*3400*/  SHF.L.U32 R3, R3, 0x1f, RZ ;  /* 0x0000001f03037819 */ /* 0x002fc800000006ff */
[----:B------:R-:W1:Y:S02]  /*3410*/  SYNCS.PHASECHK.TRANS64.TRYWAIT P0, [UR6+0x8], R3 ;  /* 0x00000803ff0075a7 */ /* 0x000e640008001106 */
[----:B-1----:R-:W-:Y:S05]  /*3420*/  @P0 BRA `(.L_x_69) ;  /* 0x0000000000080947 */ /* 0x002fea0003800000 */
[----:B------:R-:W1:Y:S02]  /*3430*/  SYNCS.PHASECHK.TRANS64.TRYWAIT P0, [UR6+0x8], R3 ;  /* 0x00000803ff0075a7 */ /* 0x000e640008001106 */
[----:B-1----:R-:W-:Y:S05]  /*3440*/  @!P0 BRA `(.L_x_70) ;  /* 0x0000006800448947 */ /* 0x002fea0003800000 */
.L_x_69:
[----:B------:R-:W2:Y:S01]  /*3450*/  LDS R5, [UR37+0x180] ;  /* 0x00018025ff057984 */ /* 0x000ea20008000800 */
[----:B-1----:R-:W-:Y:S02]  /*3460*/  HFMA2 R2, -RZ, RZ, 0, 5.9604644775390625e-08 ;  /* 0x00000001ff027431 */ /* 0x002fe400000001ff */
[----:B------:R-:W-:Y:S01]  /*3470*/  IMAD.MOV.U32 R3, RZ, RZ, 0xffff ;  /* 0x0000ffffff037424 */ /* 0x000fe200078e00ff */
[----:B------:R-:W-:Y:S01]  /*3480*/  UPRMT UR7, UR4, 0x654, UR8 ;  /* 0x0000065404077896 */ /* 0x000fe20008000008 */
[----:B--2---:R-:W-:-:S03]  /*3490*/  IMAD.SHL.U32 R4, R5, 0x20, RZ ;  /* 0x0000002005047824 */ /* 0x004fc600078e00ff */
[-C--:B------:R-:W-:Y:S02]  /*34a0*/  SHF.L.U32 R3, R3, R5.reuse, RZ ;  /* 0x0000000503037219 */ /* 0x080fe400000006ff */
[----:B------:R-:W-:Y:S01]  /*34b0*/  SHF.L.U32 R5, R2, R5, RZ ;  /* 0x0000000502057219 */ /* 0x000fe200000006ff */
[----:B------:R2:W-:Y:S04]  /*34c0*/  STS [UR37+0x180], R4 ;  /* 0x00018004ff007988 */ /* 0x0005e80008000825 */
[----:B------:R2:W-:Y:S04]  /*34d0*/  ATOMS.OR RZ, [UR6+0x14], R3 ;  /* 0x00001403ffff798c */ /* 0x0005e8000b000006 */
[----:B------:R2:W-:Y:S01]  /*34e0*/  ATOMS.OR RZ, [UR6+0x18], R5 ;  /* 0x00001805ffff798c */ /* 0x0005e2000b000006 */
[----:B------:R-:W-:Y:S03]  /*34f0*/  SYNCS.ARRIVE.TRANS64.RED.A1T0 RZ, [UR7], RZ ;  /* 0x000000ffffff79a7 */ /* 0x000fe60008100407 */
[----:B------:R2:W-:Y:S01]  /*3500*/  ATOMS.XOR RZ, [UR6+0x10], R2 ;  /* 0x00001002ffff798c */ /* 0x0005e2000b800006 */
[----:B------:R-:W-:Y:S05]  /*3510*/  BRA `(.L_x_67) ;  /* 0x0000000000107947 */ /* 0x000fea0003800000 */
.L_x_60:
[----:B------:R-:W-:-:S05]  /*3520*/  MOV R2, 0xffffffff ;  /* 0xffffffff00027802 */ /* 0x000fca0000000f00 */
[----:B------:R1:W-:Y:S02]  /*3530*/  STS [UR37+0x180], R2 ;  /* 0x00018002ff007988 */ /* 0x0003e40008000825 */
[----:B-1----:R-:W-:Y:S02]  /*3540*/  MOV R2, 0x3560 ;  /* 0x0000356000027802 */ /* 0x002fe40000000f00 */
[----:B-----5:R-:W-:Y:S05]  /*3550*/  CALL.REL.NOINC `($__internal_1_$__cuda_sm10x_tcgen05_guardrail_trap_phase_invalid_during_alloc) ;  /* 0x0000007000187944 */ /* 0x020fea0003c00000 */
.L_x_67:
[----:B------:R-:W-:Y:S05]  /*3560*/  WARPSYNC.ALL ;  /* 0x0000000000007948 */ /* 0x000fea0003800000 */
[----:B------:R-:W3:Y:S01]  /*3570*/  S2UR UR7, SR_CgaCtaId ;  /* 0x00000000000779c3 */ /* 0x000ee20000008800 */
[----:B------:R-:W-:Y:S01]  /*3580*/  UMOV UR6, 0x400 ;  /* 0x0000040000067882 */ /* 0x000fe20000000000 */
[----:B------:R-:W-:-:S06]  /*3590*/  NOP ;  /* 0x0000000000007918 */ /* 0x000fcc0000000000 */
[----:B------:R-:W-:Y:S06]  /*35a0*/  BAR.ARV 0x6, 0xa0 ;  /* 0x0182800000007b1d */ /* 0x000fec0000002000 */
[----:B------:R-:W4:Y:S01]  /*35b0*/  LDCU UR8, c[0x0][0x38c] ;  /* 0x00007180ff0877ac */ /* 0x000f220008000800 */
[----:B------:R-:W-:Y:S01]  /*35c0*/  LOP3.LUT R0, R0, 0xffff, RZ, 0xc0, !PT ;  /* 0x0000ffff00007812 */ /* 0x000fe200078ec0ff */
[----:B-1----:R-:W-:Y:S01]  /*35d0*/  IMAD.MOV.U32 R9, RZ, RZ, 0x1 ;  /* 0x00000001ff097424 */ /* 0x002fe200078e00ff */
[----:B------:R-:W-:Y:S01]  /*35e0*/  LOP3.LUT R8, R8, 0xffff, RZ, 0xc0, !PT ;  /* 0x0000ffff08087812 */ /* 0x000fe200078ec0ff */
[----:B------:R-:W-:Y:S01]  /*35f0*/  UMOV UR19, URZ ;  /* 0x000000ff00137c82 */ /* 0x000fe20008000000 */
[----:B------:R-:W-:Y:S01]  /*3600*/  R2UR UR11, R0 ;  /* 0x00000000000b72ca */ /* 0x000fe200000e0000 */
[----:B------:R-:W-:Y:S01]  /*3610*/  UMOV UR18, URZ ;  /* 0x000000ff00127c82 */ /* 0x000fe20008000000 */
[----:B------:R-:W-:Y:S01]  /*3620*/  R2UR UR12, R8 ;  /* 0x00000000080c72ca */ /* 0x000fe200000e0000 */
[----:B------:R-:W-:Y:S01]  /*3630*/  IMAD.MOV.U32 R8, RZ, RZ, RZ ;  /* 0x000000ffff087224 */ /* 0x000fe200078e00ff */
[----:B------:R-:W-:Y:S01]  /*3640*/  UMOV UR17, URZ ;  /* 0x000000ff00117c82 */ /* 0x000fe20008000000 */
[----:B---3--:R-:W-:-:S02]  /*3650*/  ULEA UR7, UR7, UR6, 0x18 ;  /* 0x0000000607077291 */ /* 0x008fc4000f8ec0ff */
[----:B------:R-:W-:Y:S02]  /*3660*/  UISETP.NE.AND UP2, UPT, UR5, URZ, UPT ;  /* 0x000000ff0500728c */ /* 0x000fe4000bf45270 */
[----:B------:R-:W-:Y:S02]  /*3670*/  UIADD3 UR13, UPT, UPT, UR7, 0x8400, URZ ;  /* 0x00008400070d7890 */ /* 0x000fe4000fffe0ff */
[----:B------:R-:W-:Y:S02]  /*3680*/  UIADD3 UR14, UPT, UPT, UR7, 0x28400, URZ ;  /* 0x00028400070e7890 */ /* 0x000fe4000fffe0ff */
[----:B----4-:R-:W-:Y:S01]  /*3690*/  UIADD3 UR8, UPT, UPT, UR8, 0x3f, URZ ;  /* 0x0000003f08087890 */ /* 0x010fe2000fffe0ff */
[----:B--2---:R-:W1:Y:S01]  /*36a0*/  LDS R2, [UR7+0x180] ;  /* 0x00018007ff027984 */ /* 0x004e620008000800 */
[----:B------:R-:W-:Y:S02]  /*36b0*/  USHF.R.U32.HI UR13, URZ, 0x4, UR13 ;  /* 0x00000004ff0d7899 */ /* 0x000fe4000801160d */
[----:B------:R-:W-:-:S02]  /*36c0*/  USHF.R.S32.HI UR6, URZ, 0x1f, UR8 ;  /* 0x0000001fff067899 */ /* 0x000fc40008011408 */
[----:B------:R-:W-:Y:S02]  /*36d0*/  USHF.R.U32.HI UR14, URZ, 0x4, UR14 ;  /* 0x00000004ff0e7899 */ /* 0x000fe4000801160e */
[----:B------:R-:W-:Y:S02]  /*36e0*/  ULEA.HI UR6, UR6, UR8, URZ, 0x6 ;  /* 0x0000000806067291 */ /* 0x000fe4000f8f30ff */
[----:B------:R-:W-:Y:S02]  /*36f0*/  ULOP3.LUT UR13, UR13, 0x3fff, URZ, 0xc0, !UPT ;  /* 0x00003fff0d0d7892 */ /* 0x000fe4000f8ec0ff */
[----:B------:R-:W-:Y:S02]  /*3700*/  USHF.R.S32.HI UR6, URZ, 0x6, UR6 ;  /* 0x00000006ff067899 */ /* 0x000fe40008011406 */
[----:B------:R-:W-:Y:S02]  /*3710*/  ULOP3.LUT UR14, UR14, 0x3fff, URZ, 0xc0, !UPT ;  /* 0x00003fff0e0e7892 */ /* 0x000fe4000f8ec0ff */
[----:B------:R-:W-:Y:S01]  /*3720*/  UISETP.LT.AND UP0, UPT, UR6, 0x1, UPT ;  /* 0x000000010600788c */ /* 0x000fe2000bf01270 */
[----:B------:R-:W-:Y:S01]  /*3730*/  UMOV UR28, 0x0 ;  /* 0x00000000001c7882 */ /* 0x000fe20000000000 */
[----:B------:R-:W-:Y:S01]  /*3740*/  UMOV UR29, 0x10200010 ;  /* 0x10200010001d7882 */ /* 0x000fe20000000000 */
[----:B------:R-:W-:-:S02]  /*3750*/  ULOP3.LUT UR13, UR13, 0x10000, URZ, 0xfc, !UPT ;  /* 0x000100000d0d7892 */ /* 0x000fc4000f8efcff */
[----:B------:R-:W-:Y:S02]  /*3760*/  ULOP3.LUT UR14, UR14, 0x10000, URZ, 0xfc, !UPT ;  /* 0x000100000e0e7892 */ /* 0x000fe4000f8efcff */
[----:B------:R-:W-:Y:S01]  /*3770*/  USEL UR20, UR6, 0x1, !UP0 ;  /* 0x0000000106147887 */ /* 0x000fe2000c000000 */
[----:B------:R-:W-:Y:S01]  /*3780*/  UMOV UR26, 0x0 ;  /* 0x00000000001a7882 */ /* 0x000fe20000000000 */
[----:B------:R-:W-:Y:S01]  /*3790*/  UMOV UR27, 0x10200010 ;  /* 0x10200010001b7882 */ /* 0x000fe20000000000 */
[----:B------:R-:W-:Y:S01]  /*37a0*/  UMOV UR24, 0x0 ;  /* 0x0000000000187882 */ /* 0x000fe20000000000 */
[----:B------:R-:W-:Y:S01]  /*37b0*/  UMOV UR25, 0x10200010 ;  /* 0x1020001000197882 */ /* 0x000fe20000000000 */
[----:B------:R-:W-:Y:S01]  /*37c0*/  UMOV UR22, 0x0 ;  /* 0x0000000000167882 */ /* 0x000fe20000000000 */
[----:B------:R-:W-:Y:S01]  /*37d0*/  UMOV UR23, 0x10200010 ;  /* 0x1020001000177882 */ /* 0x000fe20000000000 */
[----:B-1----:R-:W-:Y:S02]  /*37e0*/  R2UR UR21, R2 ;  /* 0x00000000021572ca */ /* 0x002fe400000e0000 */
[----:B------:R-:W-:-:S13]  /*37f0*/  CS2R R2, SRZ ;  /* 0x0000000000027805 */ /* 0x000fda000001ff00 */
.L_x_78:
[C---:B------:R-:W-:Y:S02]  /*3800*/  LEA R0, R8.reuse, UR7, 0x3 ;  /* 0x0000000708007c11 */ /* 0x040fe4000f8e18ff */
[----:B------:R-:W-:Y:S02]  /*3810*/  SHF.L.U32 R4, R3, 0x1f, RZ ;  /* 0x0000001f03047819 */ /* 0x000fe400000006ff */
[----:B------:R-:W-:Y:S02]  /*3820*/  LEA R5, R8, UR7, 0x4 ;  /* 0x0000000708057c11 */ /* 0x000fe4000f8e20ff */
[----:B------:R-:W1:Y:S02]  /*3830*/  SYNCS.PHASECHK.TRANS64.TRYWAIT P0, [R0+URZ+0xd0], R4 ;  /* 0x0000d004000075a7 */ /* 0x000e6400080011ff */
[----:B-1-34-:R-:W-:Y:S05]  /*3840*/  @!P0 BRA `(.L_x_71) ;  /* 0x00000064005c8947 */ /* 0x01afea0003800000 */
.L_x_179:
[----:B-1----:R-:W1:Y:S01]  /*3850*/  LDS.128 R4, [R5+0x160] ;  /* 0x0001600005047984 */ /* 0x002e620000000c00 */
[----:B------:R-:W-:Y:S02]  /*3860*/  VIADD R0, R0, 0xe0 ;  /* 0x000000e000007836 */ /* 0x000fe40000000000 */
[----:B------:R-:W-:Y:S01]  /*3870*/  VIADD R8, R8, 0x1 ;  /* 0x0000000108087836 */ /* 0x000fe20000000000 */
[----:B------:R-:W-:Y:S01]  /*3880*/  @!PT LDS RZ, [RZ] ;  /* 0x00000000fffff984 */ /* 0x000fe20000000800 */
[----:B------:R-:W-:Y:S01]  /*3890*/  @!PT LDS RZ, [RZ] ;  /* 0x00000000fffff984 */ /* 0x000fe20000000800 */
[----:B------:R-:W-:Y:S01]  /*38a0*/  @!PT LDS RZ, [RZ] ;  /* 0x00000000fffff984 */ /* 0x000fe20000000800 */
[----:B------:R-:W-:Y:S01]  /*38b0*/  @!PT LDS RZ, [RZ] ;  /* 0x00000000fffff984 */ /* 0x000fe20000000800 */
[----:B------:R2:W-:Y:S06]  /*38c0*/  MEMBAR.ALL.CTA ;  /* 0x0000000000007992 */ /* 0x0005ec0000008000 */
[----:B--2---:R-:W2:Y:S01]  /*38d0*/  FENCE.VIEW.ASYNC.S ;  /* 0x00000000000073c6 */ /* 0x004ea20000000000 */
[----:B------:R-:W-:-:S04]  /*38e0*/  PRMT R0, RZ, 0x654, R0 ;  /* 0x00000654ff007816 */ /* 0x000fc80000000000 */
[----:B--2---:R2:W-:Y:S01]  /*38f0*/  SYNCS.ARRIVE.TRANS64.RED.A1T0 RZ, [R0+URZ], RZ ;  /* 0x000000ff00ff79a7 */ /* 0x0045e200081004ff */
[----:B-1----:R-:W-:Y:S01]  /*3900*/  LOP3.LUT P1, RZ, R6, 0x1, RZ, 0xc0, !PT ;  /* 0x0000000106ff7812 */ /* 0x002fe2000782c0ff */
[----:B--2---:R-:W-:-:S12]  /*3910*/  BRA.U UP2, `(.L_x_72) ;  /* 0x0000000502087547 */ /* 0x004fd8000b800000 */
[----:B------:R-:W1:Y:S01]  /*3920*/  LDCU UR8, c[0x0][0x38c] ;  /* 0x00007180ff0877ac */ /* 0x000e620008000800 */
[----:B------:R-:W-:Y:S02]  /*3930*/  PLOP3.LUT P2, PT, PT, PT, PT, 0x80, 0x8 ;  /* 0x000000000008781c */ /* 0x000fe40003f4f070 */
[----:B------:R-:W-:Y:S01]  /*3940*/  SHF.L.U32 R4, R9, 0x1f, RZ ;  /* 0x0000001f09047819 */ /* 0x000fe200000006ff */
[----:B------:R-:W-:Y:S02]  /*3950*/  ULEA UR9, UR19, UR7, 0x3 ;  /* 0x0000000713097291 */ /* 0x000fe4000f8e18ff */
[----:B------:R-:W-:Y:S02]  /*3960*/  ULEA UR10, UR19, UR21, 0x7 ;  /* 0x00000015130a7291 */ /* 0x000fe4000f8e38ff */
[----:B-1----:R-:W-:-:S06]  /*3970*/  UISETP.GE.AND UP0, UPT, UR8, 0x1, UPT ;  /* 0x000000010800788c */ /* 0x002fcc000bf06270 */
[----:B------:R-:W-:-:S05]  /*3980*/  PLOP3.LUT P0, PT, PT, PT, UP0, 0x80, 0x8 ;  /* 0x000000000008781c */ /* 0x000fca0003f0f008 */
[----:B------:R-:W-:-:S08]  /*3990*/  @UP0 ULEA UR8, UR18, UR7, 0x3 ;  /* 0x0000000712080291 */ /* 0x000fd0000f8e18ff */
[----:B------:R-:W-:-:S04]  /*39a0*/  @P0 SHF.L.U32 R0, R2, 0x1f, RZ ;  /* 0x0000001f02000819 */ /* 0x000fc800000006ff */
[----:B------:R1:W2:Y:S01]  /*39b0*/  @P0 SYNCS.PHASECHK.TRANS64.TRYWAIT P2, [UR8], R0 ;  /* 0x00000000ff0005a7 */ /* 0x0002a20008041108 */
[----:B------:R-:W3:Y:S02]  /*39c0*/  SYNCS.PHASECHK.TRANS64.TRYWAIT P0, [UR9+0x110], R4 ;  /* 0x00011004ff0075a7 */ /* 0x000ee40008001109 */
[----:B-123--:R-:W-:Y:S05]  /*39d0*/  @!P0 BRA `(.L_x_73) ;  /* 0x00000064000c8947 */ /* 0x00efea0003800000 */
.L_x_181:
[----:B------:R-:W-:Y:S01]  /*39e0*/  UMOV UR16, UR17 ;  /* 0x0000001100107c82 */ /* 0x000fe20008000000 */
[----:B------:R-:W-:Y:S05]  /*39f0*/  BRA.U !UP0, `(.L_x_74) ;  /* 0x0000000108c07547 */ /* 0x000fea000b800000 */
[----:B------:R-:W-:Y:S02]  /*3a00*/  UIADD3 UR16, UPT, UPT, UR20, UR17, URZ ;  /* 0x0000001114107290 */ /* 0x000fe4000fffe0ff */
[----:B------:R-:W-:Y:S01]  /*3a10*/  UPLOP3.LUT UP3, UPT, UPT, UPT, UPT, 0x40, 0x4 ;  /* 0x000000000004789c */ /* 0x000fe20003f6e870 */
[----:B------:R-:W-:Y:S01]  /*3a20*/  UMOV UR15, UR6 ;  /* 0x00000006000f7c82 */ /* 0x000fe20008000000 */
[----:B------:R-:W-:-:S09]  /*3a30*/  UMOV UR46, UR18 ;  /* 0x00000012002e7c82 */ /* 0x000fd20008000000 */
.L_x_77:
[----:B--2---:R-:W-:Y:S01]  /*3a40*/  ULEA UR8, UR46, UR7, 0x3 ;  /* 0x000000072e087291 */ /* 0x004fe2000f8e18ff */
[----:B---3--:R-:W-:Y:S11]  /*3a50*/  @P2 BRA `(.L_x_75) ;  /* 0x00000000000c2947 */ /* 0x008ff60003800000 */
[----:B-1----:R-:W-:Y:S04]  /*3a60*/  SHF.L.U32 R4, R2, 0x1f, RZ ;  /* 0x0000001f02047819 */ /* 0x002fe800000006ff */
[----:B------:R-:W1:Y:S02]  /*3a70*/  SYNCS.PHASECHK.TRANS64.TRYWAIT P0, [UR8], R4 ;  /* 0x00000004ff0075a7 */ /* 0x000e640008001108 */
[----:B-1----:R-:W-:Y:S05]  /*3a80*/  @!P0 BRA `(.L_x_76) ;  /* 0x0000006000f88947 */ /* 0x002fea0003800000 */
.L_x_75:
[----:B------:R-:W-:Y:S01]  /*3a90*/  UISETP.NE.AND UP0, UPT, UR15, 0x1, UPT ;  /* 0x000000010f00788c */ /* 0x000fe2000bf05270 */
[----:B------:R-:W-:Y:S01]  /*3aa0*/  PLOP3.LUT P2, PT, PT, PT, PT, 0x80, 0x8 ;  /* 0x000000000008781c */ /* 0x000fe20003f4f070 */
[----:B------:R-:W-:Y:S02]  /*3ab0*/  UIADD3 UR18, UPT, UPT, UR46, 0x1, URZ ;  /* 0x000000012e127890 */ /* 0x000fe4000fffe0ff */
[----:B------:R-:W-:Y:S02]  /*3ac0*/  ULEA UR32, UR46, UR14, 0x9 ;  /* 0x0000000e2e207291 */ /* 0x000fe4000f8e48ff */
[----:B------:R-:W-:Y:S01]  /*3ad0*/  UISETP.NE.AND UP1, UPT, UR18, 0x8, UPT ;  /* 0x000000081200788c */ /* 0x000fe2000bf25270 */
[----:B------:R-:W-:Y:S01]  /*3ae0*/  PLOP3.LUT P0, PT, PT, PT, UP0, 0x80, 0x8 ;  /* 0x000000000008781c */ /* 0x000fe20003f0f008 */
[----:B------:R-:W-:Y:S02]  /*3af0*/  UIADD3 UR44, UPT, UPT, UR32, 0x2, URZ ;  /* 0x00000002202c7890 */ /* 0x000fe4000fffe0ff */
[----:B------:R-:W-:Y:S02]  /*3b00*/  USEL UR31, URZ, 0x1, UP1 ;  /* 0x00000001ff1f7887 */ /* 0x000fe40008800000 */
[----:B------:R-:W-:Y:S02]  /*3b10*/  USEL UR18, UR18, URZ, UP1 ;  /* 0x000000ff12127287 */ /* 0x000fe40008800000 */
[----:B------:R-:W-:Y:S02]  /*3b20*/  UIADD3 UR40, UPT, UPT, UR32, 0x4, URZ ;  /* 0x0000000420287890 */ /* 0x000fe4000fffe0ff */
[----:B------:R-:W-:Y:S01]  /*3b30*/  @UP0 ULEA UR30, UR18, UR7, 0x3 ;  /* 0x00000007121e0291 */ /* 0x000fe2000f8e18ff */
[----:B------:R-:W-:Y:S01]  /*3b40*/  LOP3.LUT R2, R2, UR31, RZ, 0x3c, !PT ;  /* 0x0000001f02027c12 */ /* 0x000fe2000f8e3cff */
[----:B------:R-:W-:Y:S02]  /*3b50*/  UIADD3 UR36, UPT, UPT, UR32, 0x6, URZ ;  /* 0x0000000620247890 */ /* 0x000fe4000fffe0ff */
[----:B------:R-:W-:Y:S01]  /*3b60*/  UIADD3 UR8, UPT, UPT, UR8, 0x40, URZ ;  /* 0x0000004008087890 */ /* 0x000fe2000fffe0ff */
[----:B-1----:R-:W-:Y:S01]  /*3b70*/  @P0 SHF.L.U32 R0, R2, 0x1f, RZ ;  /* 0x0000001f02000819 */ /* 0x002fe200000006ff */
[----:B------:R-:W-:Y:S02]  /*3b80*/  UIADD3 UR17, UPT, UPT, UR17, 0x1, URZ ;  /* 0x0000000111117890 */ /* 0x000fe4000fffe0ff */
[----:B------:R-:W-:Y:S01]  /*3b90*/  UIADD3 UR15, UPT, UPT, UR15, -0x1, URZ ;  /* 0xffffffff0f0f7890 */ /* 0x000fe2000fffe0ff */
[----:B------:R2:W3:Y:S01]  /*3ba0*/  @P0 SYNCS.PHASECHK.TRANS64.TRYWAIT P2, [UR30], R0 ;  /* 0x00000000ff0005a7 */ /* 0x0004e2000804111e */
[----:B------:R-:W-:Y:S02]  /*3bb0*/  ULEA UR30, UR46, UR13, 0xa ;  /* 0x0000000d2e1e7291 */ /* 0x000fe4000f8e50ff */
[----:B------:R-:W-:Y:S02]  /*3bc0*/  UISETP.NE.AND UP0, UPT, UR17, UR16, UPT ;  /* 0x000000101100728c */ /* 0x000fe4000bf05270 */
[----:B------:R-:W-:Y:S02]  /*3bd0*/  UIADD3 UR42, UPT, UPT, UR30, 0x2, URZ ;  /* 0x000000021e2a7890 */ /* 0x000fe4000fffe0ff */
[----:B------:R-:W-:Y:S02]  /*3be0*/  UIADD3 UR38, UPT, UPT, UR30, 0x4, URZ ;  /* 0x000000041e267890 */ /* 0x000fe4000fffe0ff */
[----:B------:R-:W-:Y:S01]  /*3bf0*/  UIADD3 UR34, UPT, UPT, UR30, 0x6, URZ ;  /* 0x000000061e227890 */ /* 0x000fe2000fffe0ff */
[----:B------:R-:W-:Y:S01]  /*3c00*/  UMOV UR33, 0x40004040 ;  /* 0x4000404000217882 */ /* 0x000fe20000000000 */
[----:B------:R-:W-:Y:S01]  /*3c10*/  UMOV UR31, 0x40004040 ;  /* 0x40004040001f7882 */ /* 0x000fe20000000000 */
[----:B------:R-:W-:Y:S01]  /*3c20*/  UMOV UR45, 0x40004040 ;  /* 0x40004040002d7882 */ /* 0x000fe20000000000 */
[----:B------:R2:W-:Y:S01]  /*3c30*/  UTCHMMA.2CTA gdesc[UR30], gdesc[UR32], tmem[UR10], tmem[UR28], idesc[UR29], UP3 ;  /* 0x00ff1c201e0075ea */ /* 0x0005e20009a0000a */
[----:B------:R-:W-:Y:S01]  /*3c40*/  UPLOP3.LUT UP3, UPT, UPT, UPT, UPT, 0x80, 0x8 ;  /* 0x000000000008789c */ /* 0x000fe20003f6f070 */
[----:B------:R-:W-:Y:S01]  /*3c50*/  UMOV UR43, 0x40004040 ;  /* 0x40004040002b7882 */ /* 0x000fe20000000000 */
[----:B------:R-:W-:Y:S01]  /*3c60*/  UMOV UR41, 0x40004040 ;  /* 0x4000404000297882 */ /* 0x000fe20000000000 */
[----:B------:R2:W-:Y:S01]  /*3c70*/  UTCHMMA.2CTA gdesc[UR42], gdesc[UR44], tmem[UR10], tmem[UR26], idesc[UR27], UPT ;  /* 0x00ff1a2c2a0075ea */ /* 0x0005e2000ba0000a */
[----:B------:R-:W-:Y:S01]  /*3c80*/  UMOV UR39, 0x40004040 ;  /* 0x4000404000277882 */ /* 0x000fe20000000000 */
[----:B------:R-:W-:Y:S01]  /*3c90*/  UMOV UR37, 0x40004040 ;  /* 0x4000404000257882 */ /* 0x000fe20000000000 */
[----:B------:R-:W-:Y:S01]  /*3ca0*/  UMOV UR35, 0x40004040 ;  /* 0x4000404000237882 */ /* 0x000fe20000000000 */
[----:B------:R2:W-:Y:S01]  /*3cb0*/  UTCHMMA.2CTA gdesc[UR38], gdesc[UR40], tmem[UR10], tmem[UR24], idesc[UR25], UPT ;  /* 0x00ff1828260075ea */ /* 0x0005e2000ba0000a */
[----:B------:R2:W-:Y:S01]  /*3cc0*/  UTCHMMA.2CTA gdesc[UR34], gdesc[UR36], tmem[UR10], tmem[UR22], idesc[UR23], UPT ;  /* 0x00ff1624220075ea */ /* 0x0005e2000ba0000a */
[----:B------:R2:W-:Y:S01]  /*3cd0*/  UTCBAR.2CTA.MULTICAST [UR8], URZ, UR12 ;  /* 0x000000ff080073e9 */ /* 0x0005e2000820080c */
[----:B------:R-:W-:Y:S01]  /*3ce0*/  UMOV UR46, UR18 ;  /* 0x00000012002e7c82 */ /* 0x000fe20008000000 */
[----:B------:R-:W-:Y:S05]  /*3cf0*/  BRA.U UP0, `(.L_x_77) ;  /* 0xfffffffd00507547 */ /* 0x000fea000b83ffff */
.L_x_74:
[----:B------:R-:W-:Y:S01]  /*3d00*/  UIADD3 UR9, UPT, UPT, UR9, 0xf0, URZ ;  /* 0x000000f009097890 */ /* 0x000fe2000fffe0ff */
[----:B------:R-:W-:-:S08]  /*3d10*/  UMOV UR17, UR16 ;  /* 0x0000001000117c82 */ /* 0x000fd00008000000 */
[----:B------:R4:W-:Y:S01]  /*3d20*/  UTCBAR.2CTA.MULTICAST [UR9], URZ, UR11 ;  /* 0x000000ff090073e9 */ /* 0x0009e2000820080b */
[----:B------:R-:W-:Y:S02]  /*3d30*/  NOP ;  /* 0x0000000000007918 */ /* 0x000fe40000000000 */
.L_x_72:
[----:B------:R-:W-:Y:S01]  /*3d40*/  UIADD3 UR19, UPT, UPT, UR19, 0x1, URZ ;  /* 0x0000000113137890 */ /* 0x000fe2000fffe0ff */
[----:B------:R-:W-:-:S03]  /*3d50*/  ISETP.NE.AND P0, PT, R8, 0x2, PT ;  /* 0x000000020800780c */ /* 0x000fc60003f05270 */
[----:B------:R-:W-:Y:S01]  /*3d60*/  UISETP.NE.AND UP0, UPT, UR19, 0x4, UPT ;  /* 0x000000041300788c */ /* 0x000fe2000bf05270 */
[----:B-12---:R-:W-:Y:S02]  /*3d70*/  SEL R0, RZ, 0x1, P0 ;  /* 0x00000001ff007807 */ /* 0x006fe40000000000 */
[----:B------:R-:W-:Y:S01]  /*3d80*/  SEL R8, R8, RZ, P0 ;  /* 0x000000ff08087207 */ /* 0x000fe20000000000 */
[----:B------:R-:W-:Y:S01]  /*3d90*/  USEL UR8, URZ, 0x1, UP0 ;  /* 0x00000001ff087887 */ /* 0x000fe20008000000 */
[----:B------:R-:W-:Y:S01]  /*3da0*/  LOP3.LUT R3, R3, R0, RZ, 0x3c, !PT ;  /* 0x0000000003037212 */ /* 0x000fe200078e3cff */
[----:B------:R-:W-:-:S04]  /*3db0*/  USEL UR19, UR19, URZ, UP0 ;  /* 0x000000ff13137287 */ /* 0x000fc80008000000 */
[----:B------:R-:W-:Y:S01]  /*3dc0*/  LOP3.LUT R9, R9, UR8, RZ, 0x3c, !PT ;  /* 0x0000000809097c12 */ /* 0x000fe2000f8e3cff */
[----:B------:R-:W-:Y:S07]  /*3dd0*/  @P1 BRA `(.L_x_78) ;  /* 0xfffffff800881947 */ /* 0x000fee000383ffff */
[----:B------:R-:W1:Y:S01]  /*3de0*/  S2UR UR6, SR_CgaCtaId ;  /* 0x00000000000679c3 */ /* 0x000e620000008800 */
[----:B------:R-:W-:Y:S01]  /*3df0*/  ELECT P0, URZ, PT ;  /* 0x0000000000ff782f */ /* 0x000fe20003800000 */
[----:B------:R-:W-:Y:S01]  /*3e00*/  HFMA2 R0, -RZ, RZ, 0, 5.9604644775390625e-08 ;  /* 0x00000001ff007431 */ /* 0x000fe200000001ff */
[----:B------:R-:W-:-:S05]  /*3e10*/  UMOV UR8, 0x40 ;  /* 0x0000004000087882 */ /* 0x000fca0000000000 */
[----:B------:R-:W-:Y:S01]  /*3e20*/  UVIRTCOUNT.DEALLOC.SMPOOL 0x80 ;  /* 0x000000800000784c */ /* 0x000fe20000000000 */
[----:B------:R-:W-:Y:S02]  /*3e30*/  UISETP.NE.AND UP0, UPT, UR5, URZ, UPT ;  /* 0x000000ff0500728c */ /* 0x000fe4000bf05270 */
[----:B-1----:R-:W-:-:S09]  /*3e40*/  ULEA UR6, UR6, UR8, 0x18 ;  /* 0x0000000806067291 */ /* 0x002fd2000f8ec0ff */
[----:B------:R1:W-:Y:S01]  /*3e50*/  @P0 STS.U8 [UR6+0x1c], R0 ;  /* 0x00001c00ff000988 */ /* 0x0003e20008000006 */
[----:B------:R-:W-:Y:S05]  /*3e60*/  BRA.U UP0, `(.L_x_79) ;  /* 0x0000000100a07547 */ /* 0x000fea000b800000 */
[----:B------:R-:W-:Y:S01]  /*3e70*/  UIADD3 UR5, UPT, UPT, UR7, 0x110, URZ ;  /* 0x0000011007057890 */ /* 0x000fe2000fffe0ff */
[----:B------:R-:W-:-:S03]  /*3e80*/  SHF.L.U32 R2, R9, 0x1f, RZ ;  /* 0x0000001f09027819 */ /* 0x000fc600000006ff */
[----:B------:R-:W-:-:S09]  /*3e90*/  ULEA UR8, UR19, UR5, 0x3 ;  /* 0x0000000513087291 */ /* 0x000fd2000f8e18ff */
[----:B------:R-:W2:Y:S02]  /*3ea0*/  SYNCS.PHASECHK.TRANS64.TRYWAIT P0, [UR8], R2 ;  /* 0x00000002ff0075a7 */ /* 0x000ea40008001108 */
[----:B--2---:R-:W-:Y:S05]  /*3eb0*/  @!P0 BRA `(.L_x_80) ;  /* 0x0000006000048947 */ /* 0x004fea0003800000 */
.L_x_184:
[----:B----4-:R-:W-:-:S04]  /*3ec0*/  UIADD3 UR9, UPT, UPT, UR19, 0x1, URZ ;  /* 0x0000000113097890 */ /* 0x010fc8000fffe0ff */
        /* <DEDUP_REMOVED lines=8> */
.L_x_186:
        /* <DEDUP_REMOVED lines=9> */
.L_x_188:
[----:B------:R-:W-:-:S04]  /*3fe0*/  UIADD3 UR9, UPT, UPT, UR9, 0x1, URZ ;  /* 0x0000000109097890 */ /* 0x000fc8000fffe0ff */
[----:B------:R-:W-:-:S04]  /*3ff0*/  UISETP.NE.AND UP1, UPT, UR9, 0x4, UPT ;  /* 0x000000040900788c */ /* 0x000fc8000bf25270 */
[----:B------:R-:W-:Y:S02]  /*4000*/  USEL UR8, URZ, 0x1, UP1 ;  /* 0x00000001ff087887 */ /* 0x000fe40008800000 */
[----:B------:R-:W-:-:S04]  /*4010*/  USEL UR9, UR9, URZ, UP1 ;  /* 0x000000ff09097287 */ /* 0x000fc80008800000 */
[----:B------:R-:W-:Y:S01]  /*4020*/  ULEA UR9, UR9, UR5, 0x3 ;  /* 0x0000000509097291 */ /* 0x000fe2000f8e18ff */
[----:B------:R-:W-:-:S04]  /*4030*/  LOP3.LUT R2, R2, UR8, RZ, 0x3c, !PT ;  /* 0x0000000802027c12 */ /* 0x000fc8000f8e3cff */
[----:B------:R-:W-:Y:S01]  /*4040*/  SHF.L.U32 R2, R2, 0x1f, RZ ;  /* 0x0000001f02027819 */ /* 0x000fe200000006ff */
[----:B-1----:R-:W-:-:S04]  /*4050*/  IMAD.U32 R0, RZ, RZ, UR9 ;  /* 0x00000009ff007e24 */ /* 0x002fc8000f8e00ff */
[----:B------:R1:W2:Y:S03]  /*4060*/  SYNCS.PHASECHK.TRANS64.TRYWAIT P0, [R0+URZ], R2 ;  /* 0x00000002000075a7 */ /* 0x0002a600080011ff */
[----:B--2---:R-:W-:Y:S05]  /*4070*/  @!P0 NANOSLEEP.SYNCS 0x989680 ;  /* 0x009896800000895d */ /* 0x004fea0003900000 */
[----:B------:R-:W2:Y:S02]  /*4080*/  @!P0 SYNCS.PHASECHK.TRANS64 P0, [R0+URZ], R2 ;  /* 0x00000002000085a7 */ /* 0x000ea400080010ff */
[----:B--2---:R-:W-:Y:S05]  /*4090*/  @P0 BRA `(.L_x_83) ;  /* 0x0000000000200947 */ /* 0x004fea0003800000 */
.L_x_84:
[----:B--2---:R2:W4:Y:S02]  /*40a0*/  SYNCS.PHASECHK.TRANS64.TRYWAIT P0, [R0+URZ], R2 ;  /* 0x00000002000075a7 */ /* 0x00452400080011ff */
[----:B----4-:R-:W-:Y:S05]  /*40b0*/  @!P0 NANOSLEEP.SYNCS 0x989680 ;  /* 0x009896800000895d */ /* 0x010fea0003900000 */
[----:B------:R-:W4:Y:S02]  /*40c0*/  @!P0 SYNCS.PHASECHK.TRANS64 P0, [R0+URZ], R2 ;  /* 0x00000002000085a7 */ /* 0x000f2400080010ff */
[----:B----4-:R-:W-:Y:S05]  /*40d0*/  @!P0 BRA `(.L_x_84) ;  /* 0xfffffffc00f08947 */ /* 0x010fea000383ffff */
[----:B------:R-:W-:Y:S05]  /*40e0*/  BRA `(.L_x_83) ;  /* 0x00000000000c7947 */ /* 0x000fea0003800000 */
.L_x_79:
[----:B------:R-:W-:-:S04]  /*40f0*/  UIADD3 UR5, UPT, UPT, UR7, 0x150, URZ ;  /* 0x0000015007057890 */ /* 0x000fc8000fffe0ff */
[----:B------:R-:W-:-:S09]  /*4100*/  UPRMT UR5, UR4, 0x654, UR5 ;  /* 0x0000065404057896 */ /* 0x000fd20008000005 */
[----:B------:R-:W-:Y:S03]  /*4110*/  SYNCS.ARRIVE.TRANS64.RED.A1T0 RZ, [UR5], RZ ;  /* 0x000000ffffff79a7 */ /* 0x000fe60008100405 */
.L_x_83:
[----:B-12---:R-:W-:Y:S01]  /*4120*/  SHF.L.U32 R2, RZ, 0x1f, RZ ;  /* 0x0000001fff027819 */ /* 0x006fe200000006ff */
[----:B------:R-:W-:Y:S01]  /*4130*/  UIADD3 UR5, UPT, UPT, UR7, 0x150, URZ ;  /* 0x0000015007057890 */ /* 0x000fe2000fffe0ff */
[----:B------:R-:W-:Y:S02]  /*4140*/  PLOP3.LUT P0, PT, PT, PT, UP0, 0x80, 0x8 ;  /* 0x000000000008781c */ /* 0x000fe40003f0f008 */
[----:B------:R-:W1:Y:S02]  /*4150*/  SYNCS.PHASECHK.TRANS64.TRYWAIT P1, [UR7+0x150], R2 ;  /* 0x00015002ff0075a7 */ /* 0x000e640008021107 */
[----:B-1----:R-:W-:Y:S09]  /*4160*/  @!P1 BRA `(.L_x_85) ;  /* 0x0000005c00a09947 */ /* 0x002ff20003800000 */
.L_x_190:
[----:B------:R-:W-:Y:S01]  /*4170*/  @!UP0 UPRMT UR5, UR4, 0x654, UR5 ;  /* 0x0000065404058896 */ /* 0x000fe20008000005 */
[----:B------:R-:W-:Y:S02]  /*4180*/  UMOV UR8, 0xffff ;  /* 0x0000ffff00087882 */ /* 0x000fe40000000000 */
[----:B------:R-:W-:-:S06]  /*4190*/  UMOV UR4, 0x1 ;  /* 0x0000000100047882 */ /* 0x000fcc0000000000 */
[----:B------:R-:W-:Y:S01]  /*41a0*/  @!P0 SYNCS.ARRIVE.TRANS64.RED.A1T0 RZ, [UR5], RZ ;  /* 0x000000ffffff89a7 */ /* 0x000fe20008100405 */
[----:B------:R-:W-:Y:S01]  /*41b0*/  NOP ;  /* 0x0000000000007918 */ /* 0x000fe20000000000 */
[----:B-1----:R-:W1:Y:S01]  /*41c0*/  LDS R0, [UR6+0x14] ;  /* 0x00001406ff007984 */ /* 0x002e620008000800 */
[----:B------:R-:W-:-:S04]  /*41d0*/  ULOP3.LUT UR5, UR21, 0xffff, URZ, 0xc0, !UPT ;  /* 0x0000ffff15057892 */ /* 0x000fc8000f8ec0ff */
[----:B------:R-:W-:-:S04]  /*41e0*/  USHF.R.U32.HI UR5, URZ, 0x5, UR5 ;  /* 0x00000005ff057899 */ /* 0x000fc80008011605 */
[----:B------:R-:W-:Y:S02]  /*41f0*/  USHF.L.U32 UR8, UR8, UR5, URZ ;  /* 0x0000000508087299 */ /* 0x000fe400080006ff */
[----:B------:R-:W-:-:S04]  /*4200*/  USHF.L.U32 UR4, UR4, UR5, URZ ;  /* 0x0000000504047299 */ /* 0x000fc800080006ff */
[----:B-1----:R-:W-:-:S04]  /*4210*/  LOP3.LUT R0, R0, UR8, RZ, 0xc0, !PT ;  /* 0x0000000800007c12 */ /* 0x002fc8000f8ec0ff */
[----:B------:R-:W-:-:S13]  /*4220*/  ISETP.NE.AND P0, PT, R0, UR8, PT ;  /* 0x0000000800007c0c */ /* 0x000fda000bf05270 */
[----:B------:R-:W-:Y:S05]  /*4230*/  @P0 BRA `(.L_x_86) ;  /* 0x0000000000580947 */ /* 0x000fea0003800000 */
[----:B------:R-:W1:Y:S02]  /*4240*/  LDS R0, [UR6+0x18] ;  /* 0x00001806ff007984 */ /* 0x000e640008000800 */
[----:B-1----:R-:W-:-:S04]  /*4250*/  LOP3.LUT R0, R0, UR4, RZ, 0xc0, !PT ;  /* 0x0000000400007c12 */ /* 0x002fc8000f8ec0ff */
[----:B------:R-:W-:-:S13]  /*4260*/  ISETP.NE.AND P0, PT, R0, UR4, PT ;  /* 0x0000000400007c0c */ /* 0x000fda000bf05270 */
[----:B------:R-:W-:Y:S05]  /*4270*/  @P0 BRA `(.L_x_87) ;  /* 0x00000000003c0947 */ /* 0x000fea0003800000 */
[----:B------:R-:W1:Y:S01]  /*4280*/  S2R R2, SR_LANEID ;  /* 0x0000000000027919 */ /* 0x000e620000000000 */
[----:B------:R-:W-:Y:S01]  /*4290*/  ULOP3.LUT UR8, URZ, UR8, URZ, 0x33, !UPT ;  /* 0x00000008ff087292 */ /* 0x000fe2000f8e33ff */
[----:B------:R-:W-:Y:S02]  /*42a0*/  VOTEU.ANY UR7, UPT, PT ;  /* 0x0000000000077886 */ /* 0x000fe400038e0100 */
[----:B------:R-:W-:-:S03]  /*42b0*/  UFLO.U32 UR7, UR7 ;  /* 0x00000007000772bd */ /* 0x000fc600080e0000 */
[----:B------:R-:W-:-:S04]  /*42c0*/  IMAD.U32 R0, RZ, RZ, UR8 ;  /* 0x00000008ff007e24 */ /* 0x000fc8000f8e00ff */
[----:B------:R2:W3:Y:S02]  /*42d0*/  REDUX UR5, R0 ;  /* 0x00000000000573c4 */ /* 0x0004e40000000000 */
[----:B------:R1:W-:Y:S02]  /*42e0*/  UTCATOMSWS.AND URZ, UR8 ;  /* 0x0000000800ff79e3 */ /* 0x0003e40008000000 */
[----:B-1----:R-:W-:Y:S02]  /*42f0*/  ISETP.EQ.U32.AND P0, PT, R2, UR7, PT ;  /* 0x0000000702007c0c */ /* 0x002fe4000bf02070 */
[----:B--2---:R-:W-:Y:S02]  /*4300*/  LOP3.LUT R0, RZ, UR4, RZ, 0x33, !PT ;  /* 0x00000004ff007c12 */ /* 0x004fe4000f8e33ff */
[----:B---3--:R-:W-:Y:S02]  /*4310*/  MOV R2, UR5 ;  /* 0x0000000500027c02 */ /* 0x008fe40008000f00 */
[----:B------:R-:W1:Y:S07]  /*4320*/  REDUX UR4, R0 ;  /* 0x00000000000473c4 */ /* 0x000e6e0000000000 */
[----:B------:R2:W-:Y:S01]  /*4330*/  @P0 ATOMS.AND RZ, [UR6+0x14], R2 ;  /* 0x00001402ffff098c */ /* 0x0005e2000a800006 */
[----:B-1----:R-:W-:-:S05]  /*4340*/  IMAD.U32 R0, RZ, RZ, UR4 ;  /* 0x00000004ff007e24 */ /* 0x002fca000f8e00ff */
[----:B------:R2:W-:Y:S01]  /*4350*/  @P0 ATOMS.AND RZ, [UR6+0x18], R0 ;  /* 0x00001800ffff098c */ /* 0x0005e2000a800006 */
[----:B------:R-:W-:Y:S05]  /*4360*/  BRA `(.L_x_88) ;  /* 0x0000000000147947 */ /* 0x000fea0003800000 */
.L_x_87:
[----:B------:R-:W-:Y:S02]  /*4370*/  MOV R2, 0x4390 ;  /* 0x0000439000027802 */ /* 0x000fe40000000f00 */
[----:B---345:R-:W-:Y:S05]  /*4380*/  CALL.REL.NOINC `($__internal_0_$__cuda_sm10x_tcgen05_guardrail_trap_col_being_dealloced_not_returned_by_alloc) ;  /* 0x0000006000807944 */ /* 0x038fea0003c00000 */
[----:B------:R-:W-:Y:S05]  /*4390*/  BRA `(.L_x_88) ;  /* 0x0000000000087947 */ /* 0x000fea0003800000 */
.L_x_86:
[----:B------:R-:W-:Y:S02]  /*43a0*/  MOV R2, 0x43c0 ;  /* 0x000043c000027802 */ /* 0x000fe40000000f00 */
[----:B---345:R-:W-:Y:S05]  /*43b0*/  CALL.REL.NOINC `($__internal_2_$__cuda_sm10x_tcgen05_guardrail_trap_unallocated_columns_being_dealloced) ;  /* 0x00000060008c7944 */ /* 0x038fea0003c00000 */
.L_x_88:
[----:B------:R-:W-:Y:S01]  /*43c0*/  NOP ;  /* 0x0000000000007918 */ /* 0x000fe20000000000 */
[----:B----4-:R-:W-:Y:S05]  /*43d0*/  EXIT ;  /* 0x000000000000794d */ /* 0x010fea0003800000 */
.L_x_59:
[----:B------:R-:W-:-:S09]  /*43e0*/  UISETP.NE.OR UP5, UPT, UR10, 0x3, !UP5 ;  /* 0x000000030a00788c */ /* 0x000fd2000efa5670 */
[----:B------:R-:W-:Y:S05]  /*43f0*/  BRA.U UP5, `(.L_x_89) ;  /* 0x0000001105087547 */ /* 0x000fea000b800000 */
[----:B------:R-:W1:Y:S01]  /*4400*/  LDC R0, c[0x0][0xb30] ;  /* 0x0002cc00ff007b82 */ /* 0x000e620000000800 */
[----:B------:R-:W2:Y:S01]  /*4410*/  LDCU.64 UR8, c[0x0][0x888] ;  /* 0x00011100ff0877ac */ /* 0x000ea20008000a00 */
[----:B------:R-:W-:Y:S02]  /*4420*/  HFMA2 R27, -RZ, RZ, 0, 0 ;  /* 0x00000000ff1b7431 */ /* 0x000fe400000001ff */
[----:B------:R-:W-:Y:S01]  /*4430*/  IMAD.MOV.U32 R29, RZ, RZ, 0x1 ;  /* 0x00000001ff1d7424 */ /* 0x000fe200078e00ff */
[----:B------:R-:W-:Y:S01]  /*4440*/  MOV R25, 0x2000 ;  /* 0x0000200000197802 */ /* 0x000fe20000000f00 */
[----:B------:R-:W3:Y:S01]  /*4450*/  LDCU.64 UR4, c[0x0][0x890] ;  /* 0x00011200ff0477ac */ /* 0x000ee20008000a00 */
[----:B------:R-:W-:Y:S01]  /*4460*/  IMAD.MOV.U32 R28, RZ, RZ, RZ ;  /* 0x000000ffff1c7224 */ /* 0x000fe200078e00ff */
[----:B------:R-:W4:Y:S01]  /*4470*/  LDC R24, c[0x0][0x370] ;  /* 0x0000dc00ff187b82 */ /* 0x000f220000000800 */
[----:B------:R-:W-:Y:S01]  /*4480*/  UMOV UR7, 0x400 ;  /* 0x0000040000077882 */ /* 0x000fe20000000000 */
[----:B------:R-:W-:-:S02]  /*4490*/  UPLOP3.LUT UP1, UPT, UPT, UPT, UPT, 0x40, 0x4 ;  /* 0x000000000004789c */ /* 0x000fc40003f2e870 */
[----:B------:R-:W-:-:S04]  /*44a0*/  ULEA UR7, UR37, UR7, 0x18 ;  /* 0x0000000725077291 */ /* 0x000fc8000f8ec0ff */
[----:B------:R-:W4:Y:S01]  /*44b0*/  LDC R3, c[0x0][0xb0c] ;  /* 0x0002c300ff037b82 */ /* 0x000f220000000800 */
[----:B------:R-:W-:Y:S02]  /*44c0*/  UIADD3 UR13, UPT, UPT, UR7, 0x98, URZ ;  /* 0x00000098070d7890 */ /* 0x000fe4000fffe0ff */
[----:B--2---:R-:W-:Y:S02]  /*44d0*/  UISETP.NE.U32.AND UP2, UPT, UR8, URZ, UPT ;  /* 0x000000ff0800728c */ /* 0x004fe4000bf45070 */
[----:B------:R-:W-:Y:S02]  /*44e0*/  UIADD3 UR33, UPT, UPT, UR7, 0x80, URZ ;  /* 0x0000008007217890 */ /* 0x000fe4000fffe0ff */
[----:B---3--:R-:W-:Y:S01]  /*44f0*/  UISETP.NE.U32.AND UP3, UPT, UR4, URZ, UPT ;  /* 0x000000ff0400728c */ /* 0x008fe2000bf65070 */
[----:B------:R-:W2:Y:S01]  /*4500*/  LDC R18, c[0x0][0xb20] ;  /* 0x0002c800ff127b82 */ /* 0x000ea20000000800 */
[----:B-1----:R-:W-:Y:S01]  /*4510*/  ISETP.NE.AND P1, PT, R0, 0x1, PT ;  /* 0x000000010000780c */ /* 0x002fe20003f25270 */
[----:B------:R-:W-:-:S02]  /*4520*/  UISETP.NE.AND.EX UP2, UPT, UR9, URZ, UPT, UP2 ;  /* 0x000000ff0900728c */ /* 0x000fc4000bf45320 */
[----:B------:R-:W-:Y:S02]  /*4530*/  UIADD3 UR25, UPT, UPT, UR7, 0x88, URZ ;  /* 0x0000008807197890 */ /* 0x000fe4000fffe0ff */
[----:B------:R-:W-:Y:S02]  /*4540*/  UIADD3 UR17, UPT, UPT, UR7, 0x90, URZ ;  /* 0x0000009007117890 */ /* 0x000fe4000fffe0ff */
[----:B------:R-:W1:Y:S01]  /*4550*/  LDC.64 R30, c[0x0][0x348] ;  /* 0x0000d200ff1e7b82 */ /* 0x000e620000000a00 */
[----:B------:R-:W-:Y:S02]  /*4560*/  UPRMT UR13, UR37, 0x654, UR13 ;  /* 0x00000654250d7896 */ /* 0x000fe4000800000d */
[----:B------:R-:W-:-:S05]  /*4570*/  UISETP.NE.AND.EX UP3, UPT, UR5, URZ, UPT, UP3 ;  /* 0x000000ff0500728c */ /* 0x000fca000bf65330 */
[----:B------:R-:W3:Y:S08]  /*4580*/  LDC.64 R16, c[0x0][0xb10] ;  /* 0x0002c400ff107b82 */ /* 0x000ef00000000a00 */
[----:B------:R-:W1:Y:S08]  /*4590*/  LDC.64 R6, c[0x0][0xb18] ;  /* 0x0002c600ff067b82 */ /* 0x000e700000000a00 */
[----:B------:R-:W1:Y:S08]  /*45a0*/  LDC.64 R4, c[0x0][0xb28] ;  /* 0x0002ca00ff047b82 */ /* 0x000e700000000a00 */
[----:B--2-4-:R-:W1:Y:S02]  /*45b0*/  LDC R19, c[0x0][0x374] ;  /* 0x0000dd00ff137b82 */ /* 0x014e640000000800 */
.L_x_100:
[C---:B------:R-:W-:Y:S02]  /*45c0*/  LEA R0, R28.reuse, UR7, 0x3 ;  /* 0x000000071c007c11 */ /* 0x040fe4000f8e18ff */
[----:B------:R-:W-:Y:S02]  /*45d0*/  SHF.L.U32 R2, R27, 0x1f, RZ ;  /* 0x0000001f1b027819 */ /* 0x000fe400000006ff */
[----:B------:R-:W-:Y:S02]  /*45e0*/  LEA R20, R28, UR7, 0x4 ;  /* 0x000000071c147c11 */ /* 0x000fe4000f8e20ff */
[----:B--2---:R-:W2:Y:S02]  /*45f0*/  SYNCS.PHASECHK.TRANS64.TRYWAIT P0, [R0+URZ+0xd0], R2 ;  /* 0x0000d002000075a7 */ /* 0x004ea400080011ff */
[----:B--2---:R-:W-:Y:S05]  /*4600*/  @!P0 BRA `(.L_x_90) ;  /* 0x0000005800908947 */ /* 0x004fea0003800000 */
.L_x_191:
[----:B------:R-:W-:Y:S01]  /*4610*/  ISETP.GE.AND P0, PT, R40, 0x1, PT ;  /* 0x000000012800780c */ /* 0x000fe20003f06270 */
[----:B------:R-:W4:Y:S01]  /*4620*/  LDS.128 R20, [R20+0x160] ;  /* 0x0001600014147984 */ /* 0x000f220000000c00 */
[----:B--2---:R-:W-:Y:S01]  /*4630*/  VIADD R0, R0, 0xe0 ;  /* 0x000000e000007836 */ /* 0x004fe20000000000 */
[----:B------:R-:W-:Y:S01]  /*4640*/  @!PT LDS RZ, [RZ] ;  /* 0x00000000fffff984 */ /* 0x000fe20000000800 */
[----:B------:R-:W-:Y:S01]  /*4650*/  @!PT LDS RZ, [RZ] ;  /* 0x00000000fffff984 */ /* 0x000fe20000000800 */
[----:B------:R-:W-:Y:S01]  /*4660*/  @!PT LDS RZ, [RZ] ;  /* 0x00000000fffff984 */ /* 0x000fe20000000800 */
[----:B------:R-:W-:Y:S01]  /*4670*/  @!PT LDS RZ, [RZ] ;  /* 0x00000000fffff984 */ /* 0x000fe20000000800 */
[----:B------:R2:W-:Y:S06]  /*4680*/  MEMBAR.ALL.CTA ;  /* 0x0000000000007992 */ /* 0x0005ec0000008000 */
[----:B--2---:R-:W2:Y:S01]  /*4690*/  FENCE.VIEW.ASYNC.S ;  /* 0x00000000000073c6 */ /* 0x004ea20000000000 */
[----:B------:R-:W-:Y:S04]  /*46a0*/  PRMT R0, RZ, 0x654, R0 ;  /* 0x00000654ff007816 */ /* 0x000fe80000000000 */
[----:B--2---:R2:W-:Y:S01]  /*46b0*/  SYNCS.ARRIVE.TRANS64.RED.A1T0 RZ, [R0+URZ], RZ ;  /* 0x000000ff00ff79a7 */ /* 0x0045e200081004ff */
[----:B----4-:R-:W-:Y:S11]  /*46c0*/  LOP3.LUT P3, RZ, R22, 0x1, RZ, 0xc0, !PT ;  /* 0x0000000116ff7812 */ /* 0x010ff6000786c0ff */
[----:B------:R-:W-:Y:S02]  /*46d0*/  @!UPT UIADD3 URZ, UPT, UPT, URZ, URZ, URZ ;  /* 0x000000fffffff290 */ /* 0x000fe4000fffe0ff */
[----:B------:R-:W-:Y:S02]  /*46e0*/  @P3 MOV R11, R20 ;  /* 0x00000014000b3202 */ /* 0x000fe40000000f00 */
[----:B------:R-:W-:Y:S01]  /*46f0*/  @P3 LOP3.LUT R10, R21, 0xffff, RZ, 0xc0, !PT ;  /* 0x0000ffff150a3812 */ /* 0x000fe200078ec0ff */
[----:B--2---:R-:W-:Y:S06]  /*4700*/  @!P0 BRA `(.L_x_91) ;  /* 0x0000000000a48947 */ /* 0x004fec0003800000 */
[-C--:B-1----:R-:W-:Y:S01]  /*4710*/  IMAD.HI.U32 R0, R19, R7.reuse, RZ ;  /* 0x0000000713007227 */ /* 0x082fe200078e00ff */
[----:B------:R-:W-:Y:S02]  /*4720*/  ISETP.NE.AND P0, PT, R6, 0x1, PT ;  /* 0x000000010600780c */ /* 0x000fe40003f05270 */
[----:B------:R-:W-:Y:S01]  /*4730*/  ISETP.NE.AND P2, PT, R40, 0x1, PT ;  /* 0x000000012800780c */ /* 0x000fe20003f45270 */
[----:B---3--:R-:W-:Y:S01]  /*4740*/  IMAD.HI.U32 R9, R24, R16, RZ ;  /* 0x0000001018097227 */ /* 0x008fe200078e00ff */
[----:B------:R-:W-:Y:S02]  /*4750*/  SHF.R.U32.HI R0, RZ, R18, R0 ;  /* 0x00000012ff007219 */ /* 0x000fe40000011600 */
[----:B------:R-:W-:Y:S01]  /*4760*/  ISETP.NE.AND P4, PT, R3, 0x1, PT ;  /* 0x000000010300780c */ /* 0x000fe20003f85270 */
[----:B------:R-:W-:Y:S01]  /*4770*/  IMAD.HI.U32 R13, R10, R7, RZ ;  /* 0x000000070a0d7227 */ /* 0x000fe200078e00ff */
[----:B------:R-:W-:Y:S02]  /*4780*/  SHF.R.U32.HI R9, RZ, R17, R9 ;  /* 0x00000011ff097219 */ /* 0x000fe40000011609 */
[----:B------:R-:W-:Y:S01]  /*4790*/  SEL R0, R19, R0, !P0 ;  /* 0x0000000013007207 */ /* 0x000fe20004000000 */
[----:B------:R-:W-:Y:S01]  /*47a0*/  IMAD.HI.U32 R12, R11, R16, RZ ;  /* 0x000000100b0c7227 */ /* 0x000fe200078e00ff */
[----:B------:R-:W-:Y:S03]  /*47b0*/  SEL R9, R24, R9, !P4 ;  /* 0x0000000918097207 */ /* 0x000fe60006000000 */
[-C--:B------:R-:W-:Y:S01]  /*47c0*/  IMAD.HI.U32 R8, R0, R4.reuse, RZ ;  /* 0x0000000400087227 */ /* 0x080fe200078e00ff */
[----:B------:R-:W-:Y:S03]  /*47d0*/  SHF.R.U32.HI R12, RZ, R17, R12 ;  /* 0x00000011ff0c7219 */ /* 0x000fe6000001160c */
[----:B------:R-:W-:Y:S01]  /*47e0*/  IMAD.HI.U32 R2, R9, R4, RZ ;  /* 0x0000000409027227 */ /* 0x000fe200078e00ff */
[-C--:B------:R-:W-:Y:S02]  /*47f0*/  @P2 SHF.R.U32.HI R0, RZ, R5.reuse, R8 ;  /* 0x00000005ff002219 */ /* 0x080fe40000011608 */
[----:B------:R-:W-:Y:S02]  /*4800*/  SHF.R.U32.HI R8, RZ, R18, R13 ;  /* 0x00000012ff087219 */ /* 0x000fe4000001160d */
[----:B------:R-:W-:Y:S01]  /*4810*/  @P2 SHF.R.U32.HI R9, RZ, R5, R2 ;  /* 0x00000005ff092219 */ /* 0x000fe20000011602 */
[----:B------:R-:W-:Y:S01]  /*4820*/  IMAD R0, R40, R0, RZ ;  /* 0x0000000028007224 */ /* 0x000fe200078e02ff */
[----:B------:R-:W-:Y:S02]  /*4830*/  SEL R8, R10, R8, !P0 ;  /* 0x000000080a087207 */ /* 0x000fe40004000000 */
[----:B------:R-:W-:Y:S01]  /*4840*/  SEL R2, R11, R12, !P4 ;  /* 0x0000000c0b027207 */ /* 0x000fe20006000000 */
[----:B------:R-:W-:Y:S01]  /*4850*/  IMAD R12, R40, R9, RZ ;  /* 0x00000009280c7224 */ /* 0x000fe200078e02ff */
[C---:B------:R-:W-:Y:S01]  /*4860*/  ISETP.GE.AND P0, PT, R8.reuse, R0, PT ;  /* 0x000000000800720c */ /* 0x040fe20003f06270 */
[----:B------:R-:W-:Y:S03]  /*4870*/  IMAD.HI.U32 R0, R8, R4, RZ ;  /* 0x0000000408007227 */ /* 0x000fe600078e00ff */
[----:B------:R-:W-:Y:S02]  /*4880*/  ISETP.GE.OR P0, PT, R2, R12, P0 ;  /* 0x0000000c0200720c */ /* 0x000fe40000706670 */
[-C--:B------:R-:W-:Y:S04]  /*4890*/  SHF.R.U32.HI R0, RZ, R5.reuse, R0 ;  /* 0x00000005ff007219 */ /* 0x080fe80000011600 */
[----:B------:R-:W-:Y:S05]  /*48a0*/  SEL R13, R8, R0, !P2 ;  /* 0x00000000080d7207 */ /* 0x000fea0005000000 */
[----:B------:R-:W-:Y:S02]  /*48b0*/  IMAD.MOV R12, RZ, RZ, -R13 ;  /* 0x000000ffff0c7224 */ /* 0x000fe400078e0a0d */
[----:B------:R-:W-:Y:S04]  /*48c0*/  @!P0 IMAD.HI.U32 R0, R2, R4, RZ ;  /* 0x0000000402008227 */ /* 0x000fe800078e00ff */
[----:B------:R-:W-:Y:S01]  /*48d0*/  IMAD R12, R40, R12, R8 ;  /* 0x0000000c280c7224 */ /* 0x000fe200078e0208 */
[----:B------:R-:W-:Y:S04]  /*48e0*/  @!P0 SHF.R.U32.HI R0, RZ, R5, R0 ;  /* 0x00000005ff008219 */ /* 0x000fe80000011600 */
[----:B------:R-:W-:Y:S04]  /*48f0*/  @!P0 SEL R0, R2, R0, !P2 ;  /* 0x0000000002008207 */ /* 0x000fe80005000000 */
[----:B------:R-:W-:Y:S01]  /*4900*/  @!P0 IADD3 R13, PT, PT, R13, -R0, RZ ;  /* 0x800000000d0d8210 */ /* 0x000fe20007ffe0ff */
[----:B------:R-:W-:Y:S01]  /*4910*/  @!P0 IMAD R0, R9, R12, R0 ;  /* 0x0000000c09008224 */ /* 0x000fe200078e0200 */
[----:B------:R-:W-:Y:S01]  /*4920*/  IADD3 R9, PT, PT, -R8, RZ, RZ ;  /* 0x000000ff08097210 */ /* 0x000fe20007ffe1ff */
[--C-:B------:R-:W-:Y:S02]  /*4930*/  IMAD.MOV R12, RZ, RZ, -R2.reuse ;  /* 0x000000ffff0c7224 */ /* 0x100fe400078e0a02 */
[----:B------:R-:W-:Y:S02]  /*4940*/  @!P0 IMAD R8, R13, R40, R2 ;  /* 0x000000280d088224 */ /* 0x000fe400078e0202 */
[----:B------:R-:W-:Y:S02]  /*4950*/  @!P0 IMAD.MOV.U32 R2, RZ, RZ, R0 ;  /* 0x000000ffff028224 */ /* 0x000fe400078e0000 */
[----:B------:R-:W-:Y:S02]  /*4960*/  IMAD R11, R3, R12, R11 ;  /* 0x0000000c030b7224 */ /* 0x000fe400078e020b */
[----:B------:R-:W-:Y:S02]  /*4970*/  IMAD R10, R6, R9, R10 ;  /* 0x00000009060a7224 */ /* 0x000fe400078e020a */
[----:B------:R-:W-:Y:S02]  /*4980*/  IMAD R11, R2, R3, R11 ;  /* 0x00000003020b7224 */ /* 0x000fe400078e020b */
[----:B------:R-:W-:Y:S02]  /*4990*/  IMAD R10, R8, R6, R10 ;  /* 0x00000006080a7224 */ /* 0x000fe400078e020a */
.L_x_91:
[----:B------:R-:W-:Y:S05]  /*49a0*/  BRA.U UP1, `(.L_x_92) ;  /* 0x0000000101107547 */ /* 0x000fea000b800000 */
[----:B------:R-:W-:Y:S04]  /*49b0*/  MOV R2, UR6 ;  /* 0x0000000600027c02 */ /* 0x000fe80008000f00 */
[----:B------:R-:W-:Y:S04]  /*49c0*/  SHF.L.U32 R2, R2, 0x1f, RZ ;  /* 0x0000001f02027819 */ /* 0x000fe800000006ff */
[----:B------:R-:W2:Y:S02]  /*49d0*/  SYNCS.PHASECHK.TRANS64.TRYWAIT P0, [UR7+0xc8], R2 ;  /* 0x0000c802ff0075a7 */ /* 0x000ea40008001107 */
[----:B--2---:R-:W-:Y:S05]  /*49e0*/  @!P0 BRA `(.L_x_93) ;  /* 0x0000005400ac8947 */ /* 0x004fea0003800000 */
.L_x_92:
[----:B------:R-:W-:Y:S02]  /*49f0*/  R2UR UR35, R14 ;  /* 0x000000000e2372ca */ /* 0x000fe400000e0000 */
[----:B------:R-:W-:Y:S02]  /*4a00*/  R2UR UR34, R15 ;  /* 0x000000000f2272ca */ /* 0x000fe400000e0000 */
[----:B------:R-:W-:Y:S02]  /*4a10*/  ISETP.NE.U32.AND P2, PT, RZ, UR4, PT ;  /* 0x00000004ff007c0c */ /* 0x000fe4000bf45070 */
[----:B------:R-:W-:Y:S02]  /*4a20*/  SHF.L.U32 R14, R29, 0x1f, RZ ;  /* 0x0000001f1d0e7819 */ /* 0x000fe400000006ff */
[----:B------:R-:W-:Y:S05]  /*4a30*/  ISETP.NE.AND.EX P2, PT, RZ, UR5, PT, P2 ;  /* 0x00000005ff007c0c */ /* 0x000fea000bf45320 */
[----:B------:R-:W-:Y:S02]  /*4a40*/  USHF.L.U32 UR35, UR35, 0x7, URZ ;  /* 0x0000000723237899 */ /* 0x000fe400080006ff */
[----:B------:R-:W-:Y:S01]  /*4a50*/  USHF.L.U32 UR34, UR34, 0x7, URZ ;  /* 0x0000000722227899 */ /* 0x000fe200080006ff */
[----:B------:R-:W-:Y:S11]  /*4a60*/  BRA.U !UP3, `(.L_x_94) ;  /* 0x000000010b347547 */ /* 0x000ff6000b800000 */
[----:B------:R-:W-:Y:S01]  /*4a70*/  UPLOP3.LUT UP0, UPT, UPT, UPT, UP2, 0x80, 0x8 ;  /* 0x000000000008789c */ /* 0x000fe20003f0f020 */
[----:B--2---:R-:W-:Y:S02]  /*4a80*/  HFMA2 R0, -RZ, RZ, 0, 5.9604644775390625e-08 ;  /* 0x00000001ff007431 */ /* 0x004fe400000001ff */
[----:B------:R-:W-:Y:S03]  /*4a90*/  IMAD.MOV.U32 R92, RZ, RZ, 0x1 ;  /* 0x00000001ff5c7424 */ /* 0x000fe600078e00ff */
[----:B------:R-:W-:Y:S05]  /*4aa0*/  PLOP3.LUT P0, PT, PT, PT, UP0, 0x80, 0x8 ;  /* 0x000000000008781c */ /* 0x000fea0003f0f008 */
[----:B------:R-:W2:Y:S01]  /*4ab0*/  @UP0 LDCU.64 UR10, c[0x0][0x888] ;  /* 0x00011100ff0a07ac */ /* 0x000ea20008000a00 */
[----:B------:R-:W-:Y:S07]  /*4ac0*/  @UP0 UIMAD UR8, UR36, UR4, URZ ;  /* 0x00000004240802a4 */ /* 0x000fee000f8e02ff */
[----:B------:R-:W-:Y:S01]  /*4ad0*/  @!P0 PRMT R92, R0, 0x7610, R92 ;  /* 0x00007610005c8816 */ /* 0x000fe2000000005c */
[----:B--2---:R-:W-:Y:S03]  /*4ae0*/  @UP0 UIMAD.WIDE UR10, UR8, 0x4, UR10 ;  /* 0x00000004080a08a5 */ /* 0x004fe6000f8e020a */
[----:B------:R-:W2:Y:S03]  /*4af0*/  @!UP0 LDCU UR8, c[0x0][0x880] ;  /* 0x00011000ff0887ac */ /* 0x000ea60008000800 */
[----:B------:R-:W-:Y:S01]  /*4b00*/  IMAD.U32 R8, RZ, RZ, UR10 ;  /* 0x0000000aff087e24 */ /* 0x000fe2000f8e00ff */
[----:B------:R-:W-:Y:S05]  /*4b10*/  MOV R9, UR11 ;  /* 0x0000000b00097c02 */ /* 0x000fea0008000f00 */
[----:B-----5:R4:W5:Y:S02]  /*4b20*/  @P0 LDG.E R49, desc[UR46][R8.64] ;  /* 0x0000002e08310981 */ /* 0x020964000c1e1900 */
[----:B--2-4-:R-:W-:Y:S07]  /*4b30*/  @!P0 IMAD.U32 R49, RZ, RZ, UR8 ;  /* 0x00000008ff318e24 */ /* 0x014fee000f8e00ff */
.L_x_94:
[----:B-----5:R-:W-:Y:S01]  /*4b40*/  @!P2 FSETP.EQ.AND P0, PT, R49, RZ, PT ;  /* 0x000000ff3100a20b */ /* 0x020fe20003f02000 */
[----:B------:R-:W-:Y:S01]  /*4b50*/  @!UPT UIADD3 URZ, UPT, UPT, URZ, URZ, URZ ;  /* 0x000000fffffff290 */ /* 0x000fe2000fffe0ff */
[----:B------:R-:W-:Y:S11]  /*4b60*/  @!P2 BRA `(.L_x_95) ;  /* 0x000000000014a947 */ /* 0x000ff60003800000 */
[----:B------:R-:W-:Y:S02]  /*4b70*/  LOP3.LUT P2, RZ, R92, 0xff, RZ, 0xc0, !PT ;  /* 0x000000ff5cff7812 */ /* 0x000fe4000784c0ff */
[----:B------:R-:W-:Y:S04]  /*4b80*/  PLOP3.LUT P0, PT, PT, PT, UP0, 0x80, 0x8 ;  /* 0x000000000008781c */ /* 0x000fe80003f0f008 */
[----:B------:R-:W-:Y:S07]  /*4b90*/  PLOP3.LUT P0, PT, P0, PT, PT, 0x8, 0x80 ;  /* 0x000000000080781c */ /* 0x000fee000070e170 */
[----:B------:R-:W-:Y:S11]  /*4ba0*/  @P2 FSETP.EQ.AND P0, PT, R49, RZ, PT ;  /* 0x000000ff3100220b */ /* 0x000ff60003f02000 */
[----:B------:R-:W-:Y:S02]  /*4bb0*/  @!UPT UIADD3 URZ, UPT, UPT, URZ, URZ, URZ ;  /* 0x000000fffffff290 */ /* 0x000fe4000fffe0ff */
.L_x_95:
[----:B------:R-:W4:Y:S01]  /*4bc0*/  SYNCS.PHASECHK.TRANS64.TRYWAIT P2, [UR7+0xa0], R14 ;  /* 0x0000a00eff0075a7 */ /* 0x000f220008041107 */
[----:B------:R-:W-:Y:S04]  /*4bd0*/  ELECT P4, URZ, PT ;  /* 0x0000000000ff782f */ /* 0x000fe80003880000 */
[----:B------:R-:W-:Y:S11]  /*4be0*/  PLOP3.LUT P4, PT, P0, P4, PT, 0xf2, 0x2f ;  /* 0x00000000002f781c */ /* 0x000ff60000789e72 */
[----:B------:R-:W-:Y:S02]  /*4bf0*/  @!UPT UIADD3 URZ, UPT, UPT, URZ, URZ, URZ ;  /* 0x000000fffffff290 */ /* 0x000fe4000fffe0ff */
[----:B-1----:R-:W-:Y:S05]  /*4c00*/  @!P4 IADD3 R8, P0, PT, R30, 0x580, RZ ;  /* 0x000005801e08c810 */ /* 0x002fea0007f1e0ff */
[----:B--2---:R-:W-:Y:S01]  /*4c10*/  @!P4 IMAD.X R2, RZ, RZ, R31, P0 ;  /* 0x000000ffff02c224 */ /* 0x004fe200000e061f */
[----:B----4-:R-:W-:Y:S07]  /*4c20*/  @!P2 BRA `(.L_x_96) ;  /* 0x000000540034a947 */ /* 0x010fee0003800000 */
.L_x_194:
[----:B------:R-:W-:Y:S01]  /*4c30*/  @!P4 R2UR UR8, R2 ;  /* 0x000000000208c2ca */ /* 0x000fe200000e0000 */
[----:B------:R-:W-:Y:S01]  /*4c40*/  VOTEU.ALL UP1, P4 ;  /* 0x0000000000ff7886 */ /* 0x000fe20002020000 */
[----:B------:R-:W-:Y:S01]  /*4c50*/  @!P4 R2UR UR9, R8 ;  /* 0x000000000809c2ca */ /* 0x000fe200000e0000 */
[----:B-1----:R-:W-:Y:S01]  /*4c60*/  @!P4 IMAD.MOV.U32 R0, RZ, RZ, 0x2000 ;  /* 0x00002000ff00c424 */ /* 0x002fe200078e00ff */
[----:B------:R-:W-:Y:S01]  /*4c70*/  UMOV UR10, 0x0 ;  /* 0x00000000000a7882 */ /* 0x000fe20000000000 */
[----:B------:R-:W-:Y:S01]  /*4c80*/  UMOV UR11, 0x10000000 ;  /* 0x10000000000b7882 */ /* 0x000fe20000000000 */
[----:B------:R-:W-:Y:S01]  /*4c90*/  @!UP1 UIADD3 UR32, UPT, UPT, UR7, 0x200, URZ ;  /* 0x0000020007209890 */ /* 0x000fe2000fffe0ff */
[----:B------:R-:W-:Y:S06]  /*4ca0*/  VOTEU.ALL UP1, P4 ;  /* 0x0000000000ff7886 */ /* 0x000fec0002020000 */
[----:B------:R-:W-:Y:S01]  /*4cb0*/  IMAD.U32 R9, RZ, RZ, UR8 ;  /* 0x00000008ff097e24 */ /* 0x000fe2000f8e00ff */
[----:B------:R-:W-:Y:S01]  /*4cc0*/  UPRMT UR8, UR37, 0x654, UR33 ;  /* 0x0000065425087896 */ /* 0x000fe20008000021 */
[----:B------:R-:W-:Y:S03]  /*4cd0*/  IMAD.U32 R8, RZ, RZ, UR9 ;  /* 0x00000009ff087e24 */ /* 0x000fe6000f8e00ff */
[----:B------:R-:W-:Y:S02]  /*4ce0*/  @!P4 R2UR UR15, R9 ;  /* 0x00000000090fc2ca */ /* 0x000fe400000e0000 */
[----:B------:R-:W-:Y:S02]  /*4cf0*/  @!P4 R2UR UR14, R8 ;  /* 0x00000000080ec2ca */ /* 0x000fe400000e0000 */
[----:B------:R-:W-:Y:S05]  /*4d00*/  @!P4 IADD3 R8, P0, PT, R30, 0x580, RZ ;  /* 0x000005801e08c810 */ /* 0x000fea0007f1e0ff */
[----:B------:R-:W-:Y:S06]  /*4d10*/  @!P4 IMAD.X R2, RZ, RZ, R31, P0 ;  /* 0x000000ffff02c224 */ /* 0x000fec00000e061f */
[----:B------:R1:W-:Y:S01]  /*4d20*/  @!UP1 UTMALDG.3D [UR32], [UR14], desc[UR10] ;  /* 0x00000a200e0095b4 */ /* 0x0003e20008011000 */
[----:B------:R1:W-:Y:S01]  /*4d30*/  @!P4 SYNCS.ARRIVE.TRANS64.RED.A0TR RZ, [UR7+0x80], R0 ;  /* 0x00008000ffffc9a7 */ /* 0x0003e20008300407 */
[----:B------:R-:W-:Y:S01]  /*4d40*/  SYNCS.ARRIVE.TRANS64.RED.A1T0 RZ, [UR8], RZ ;  /* 0x000000ffffff79a7 */ /* 0x000fe20008100408 */
[----:B------:R-:W2:Y:S02]  /*4d50*/  SYNCS.PHASECHK.TRANS64.TRYWAIT P2, [UR7+0xa8], R14 ;  /* 0x0000a80eff0075a7 */ /* 0x000ea40008041107 */
[----:B-12---:R-:W-:Y:S05]  /*4d60*/  @!P2 BRA `(.L_x_97) ;  /* 0x0000005000fca947 */ /* 0x006fea0003800000 */
.L_x_196:
[----:B------:R-:W-:Y:S01]  /*4d70*/  @!P4 R2UR UR8, R2 ;  /* 0x000000000208c2ca */ /* 0x000fe200000e0000 */
[----:B------:R-:W-:Y:S01]  /*4d80*/  VOTEU.ALL UP1, P4 ;  /* 0x0000000000ff7886 */ /* 0x000fe20002020000 */
[----:B------:R-:W-:Y:S01]  /*4d90*/  @!P4 R2UR UR9, R8 ;  /* 0x000000000809c2ca */ /* 0x000fe200000e0000 */
[----:B-1----:R-:W-:Y:S01]  /*4da0*/  @!P4 IMAD.MOV.U32 R0, RZ, RZ, 0x2000 ;  /* 0x00002000ff00c424 */ /* 0x002fe200078e00ff */
[----:B------:R-:W-:Y:S01]  /*4db0*/  UMOV UR10, 0x0 ;  /* 0x00000000000a7882 */ /* 0x000fe20000000000 */
[----:B------:R-:W-:Y:S01]  /*4dc0*/  UMOV UR11, 0x10000000 ;  /* 0x10000000000b7882 */ /* 0x000fe20000000000 */
[----:B------:R-:W-:Y:S02]  /*4dd0*/  @!UP1 UIADD3 UR26, UPT, UPT, UR34, 0x20, URZ ;  /* 0x00000020221a9890 */ /* 0x000fe4000fffe0ff */
[----:B------:R-:W-:Y:S01]  /*4de0*/  @!UP1 UIADD3 UR24, UPT, UPT, UR7, 0x2200, URZ ;  /* 0x0000220007189890 */ /* 0x000fe2000fffe0ff */
[----:B------:R-:W-:Y:S01]  /*4df0*/  VOTEU.ALL UP1, P4 ;  /* 0x0000000000ff7886 */ /* 0x000fe20002020000 */
[----:B------:R-:W-:Y:S01]  /*4e00*/  UMOV UR27, UR35 ;  /* 0x00000023001b7c82 */ /* 0x000fe20008000000 */
[----:B------:R-:W-:Y:S02]  /*4e10*/  UMOV UR28, UR36 ;  /* 0x00000024001c7c82 */ /* 0x000fe40008000000 */
        /* <DEDUP_REMOVED lines=12> */
.L_x_198:
[----:B------:R-:W2:Y:S01]  /*4ee0*/  LDC.64 R12, c[0x0][0xb18] ;  /* 0x0002c600ff0c7b82 */ /* 0x000ea20000000a00 */
[----:B------:R-:W-:Y:S01]  /*4ef0*/  @!P4 R2UR UR8, R2 ;  /* 0x000000000208c2ca */ /* 0x000fe200000e0000 */
[----:B------:R-:W-:Y:S01]  /*4f00*/  VOTEU.ALL UP1, P4 ;  /* 0x0000000000ff7886 */ /* 0x000fe20002020000 */
[----:B------:R-:W-:Y:S01]  /*4f10*/  @!P4 R2UR UR9, R8 ;  /* 0x000000000809c2ca */ /* 0x000fe200000e0000 */
[----:B-1----:R-:W-:Y:S01]  /*4f20*/  @!P4 IMAD.MOV.U32 R0, RZ, RZ, 0x2000 ;  /* 0x00002000ff00c424 */ /* 0x002fe200078e00ff */
[----:B------:R-:W-:Y:S03]  /*4f30*/  UMOV UR10, 0x0 ;  /* 0x00000000000a7882 */ /* 0x000fe60000000000 */
[----:B------:R-:W1:Y:S01]  /*4f40*/  @!P1 LDC R2, c[0x0][0xb0c] ;  /* 0x0002c300ff029b82 */ /* 0x000e620000000800 */
[----:B------:R-:W-:Y:S01]  /*4f50*/  @!UP1 UIADD3 UR18, UPT, UPT, UR34, 0x40, URZ ;  /* 0x0000004022129890 */ /* 0x000fe2000fffe0ff */
[----:B------:R-:W-:Y:S01]  /*4f60*/  @P3 SHF.R.U32.HI R26, RZ, 0x10, R21 ;  /* 0x00000010ff1a3819 */ /* 0x000fe20000011615 */
[----:B------:R-:W-:Y:S01]  /*4f70*/  @!UP1 UIADD3 UR16, UPT, UPT, UR7, 0x4200, URZ ;  /* 0x0000420007109890 */ /* 0x000fe2000fffe0ff */
[----:B------:R-:W-:Y:S01]  /*4f80*/  VIADD R28, R28, 0x1 ;  /* 0x000000011c1c7836 */ /* 0x000fe20000000000 */
[----:B------:R-:W-:Y:S01]  /*4f90*/  VOTEU.ALL UP1, P4 ;  /* 0x0000000000ff7886 */ /* 0x000fe20002020000 */
[----:B------:R-:W-:Y:S01]  /*4fa0*/  UMOV UR11, 0x10000000 ;  /* 0x10000000000b7882 */ /* 0x000fe20000000000 */
[----:B------:R-:W-:Y:S01]  /*4fb0*/  UMOV UR19, UR35 ;  /* 0x0000002300137c82 */ /* 0x000fe20008000000 */
[----:B------:R-:W-:Y:S01]  /*4fc0*/  IMAD.U32 R9, RZ, RZ, UR8 ;  /* 0x00000008ff097e24 */ /* 0x000fe2000f8e00ff */
[----:B------:R-:W-:Y:S01]  /*4fd0*/  UMOV UR20, UR36 ;  /* 0x0000002400147c82 */ /* 0x000fe20008000000 */
[----:B------:R-:W-:Y:S01]  /*4fe0*/  IMAD.U32 R8, RZ, RZ, UR9 ;  /* 0x00000009ff087e24 */ /* 0x000fe2000f8e00ff */
[----:B------:R-:W-:Y:S02]  /*4ff0*/  UPRMT UR8, UR37, 0x654, UR17 ;  /* 0x0000065425087896 */ /* 0x000fe40008000011 */
[----:B------:R-:W-:Y:S02]  /*5000*/  @!P4 R2UR UR15, R9 ;  /* 0x00000000090fc2ca */ /* 0x000fe400000e0000 */
[----:B------:R-:W-:Y:S02]  /*5010*/  @!P4 R2UR UR14, R8 ;  /* 0x00000000080ec2ca */ /* 0x000fe400000e0000 */
[----:B------:R-:W4:Y:S11]  /*5020*/  LDC.64 R8, c[0x0][0xb10] ;  /* 0x0002c400ff087b82 */ /* 0x000f360000000a00 */
[----:B------:R1:W-:Y:S01]  /*5030*/  @!UP1 UTMALDG.3D [UR16], [UR14], desc[UR10] ;  /* 0x00000a100e0095b4 */ /* 0x0003e20008011000 */
[----:B------:R5:W-:Y:S01]  /*5040*/  @!P4 SYNCS.ARRIVE.TRANS64.RED.A0TR RZ, [UR7+0x90], R0 ;  /* 0x00009000ffffc9a7 */ /* 0x000be20008300407 */
[C---:B----4-:R-:W-:Y:S01]  /*5050*/  @!P1 IMAD.HI.U32 R8, R11.reuse, R8, RZ ;  /* 0x000000080b089227 */ /* 0x050fe200078e00ff */
[----:B--2---:R-:W-:Y:S02]  /*5060*/  @!P1 ISETP.NE.AND P0, PT, R12, 0x1, PT ;  /* 0x000000010c00980c */ /* 0x004fe40003f05270 */
[----:B-1----:R-:W-:Y:S01]  /*5070*/  @!P1 ISETP.NE.AND P2, PT, R2, 0x1, PT ;  /* 0x000000010200980c */ /* 0x002fe20003f45270 */
[----:B------:R-:W-:Y:S01]  /*5080*/  SYNCS.ARRIVE.TRANS64.RED.A1T0 RZ, [UR8], RZ ;  /* 0x000000ffffff79a7 */ /* 0x000fe20008100408 */
[C---:B------:R-:W-:Y:S01]  /*5090*/  @!P1 IMAD.HI.U32 R13, R10.reuse, R13, RZ ;  /* 0x0000000d0a0d9227 */ /* 0x040fe200078e00ff */
[----:B------:R-:W-:Y:S04]  /*50a0*/  @!P1 SHF.R.U32.HI R8, RZ, R9, R8 ;  /* 0x00000009ff089219 */ /* 0x000fe80000011608 */
[----:B------:R-:W-:Y:S01]  /*50b0*/  @!P1 SEL R8, R11, R8, !P2 ;  /* 0x000000080b089207 */ /* 0x000fe20005000000 */
[----:B------:R-:W1:Y:S01]  /*50c0*/  SYNCS.PHASECHK.TRANS64.TRYWAIT P5, [UR7+0xb8], R14 ;  /* 0x0000b80eff0075a7 */ /* 0x000e6200080a1107 */
[----:B-----5:R-:W2:Y:S02]  /*50d0*/  @!P1 LDC R0, c[0x0][0xb20] ;  /* 0x0002c800ff009b82 */ /* 0x020ea40000000800 */
[----:B--2---:R-:W-:Y:S04]  /*50e0*/  @!P1 SHF.R.U32.HI R0, RZ, R0, R13 ;  /* 0x00000000ff009219 */ /* 0x004fe8000001160d */
[----:B------:R-:W-:Y:S05]  /*50f0*/  @!P1 SEL R9, R10, R0, !P0 ;  /* 0x000000000a099207 */ /* 0x000fea0004000000 */
[----:B------:R-:W-:Y:S02]  /*5100*/  @!P1 IMAD.IADD R0, R9, 0x1, -R8 ;  /* 0x0000000109009824 */ /* 0x000fe400078e0a08 */
[----:B------:R-:W-:Y:S02]  /*5110*/  @!P1 IMAD.IADD R8, R8, 0x1, -R9 ;  /* 0x0000000108089824 */ /* 0x000fe400078e0a09 */
[----:B------:R-:W-:Y:S02]  /*5120*/  @!P1 IMAD R11, R0, R2, R11 ;  /* 0x00000002000b9224 */ /* 0x000fe400078e020b */
[----:B------:R-:W-:Y:S01]  /*5130*/  @!P1 IMAD R10, R8, R12, R10 ;  /* 0x0000000c080a9224 */ /* 0x000fe200078e020a */
[----:B-1----:R-:W-:Y:S06]  /*5140*/  @!P5 BRA `(.L_x_99) ;  /* 0x000000500034d947 */ /* 0x002fec0003800000 */
.L_x_200:
[----:B------:R-:W-:Y:S01]  /*5150*/  @!P4 IADD3 R2, P0, PT, R30, 0x580, RZ ;  /* 0x000005801e02c810 */ /* 0x000fe20007f1e0ff */
[----:B------:R-:W-:Y:S01]  /*5160*/  VOTEU.ALL UP1, P4 ;  /* 0x0000000000ff7886 */ /* 0x000fe20002020000 */
[----:B------:R-:W-:Y:S01]  /*5170*/  UMOV UR18, 0x0 ;  /* 0x0000000000127882 */ /* 0x000fe20000000000 */
[----:B------:R-:W-:Y:S01]  /*5180*/  UMOV UR19, 0x10000000 ;  /* 0x1000000000137882 */ /* 0x000fe20000000000 */
[----:B------:R-:W-:Y:S01]  /*5190*/  @!P4 R2UR UR9, R2 ;  /* 0x000000000209c2ca */ /* 0x000fe200000e0000 */
[----:B-1----:R-:W-:Y:S01]  /*51a0*/  @!P4 IMAD.X R0, RZ, RZ, R31, P0 ;  /* 0x000000ffff00c224 */ /* 0x002fe200000e061f */
[----:B------:R-:W-:Y:S01]  /*51b0*/  @!UP1 UIADD3 UR10, UPT, UPT, UR34, 0x60, URZ ;  /* 0x00000060220a9890 */ /* 0x000fe2000fffe0ff */
[----:B------:R-:W-:Y:S01]  /*51c0*/  ISETP.NE.AND P0, PT, R28, 0x2, PT ;  /* 0x000000021c00780c */ /* 0x000fe20003f05270 */
[----:B------:R-:W-:Y:S01]  /*51d0*/  UMOV UR11, UR35 ;  /* 0x00000023000b7c82 */ /* 0x000fe20008000000 */
[----:B------:R-:W-:Y:S01]  /*51e0*/  UMOV UR12, UR36 ;  /* 0x00000024000c7c82 */ /* 0x000fe20008000000 */
[----:B------:R-:W-:Y:S01]  /*51f0*/  @!P4 R2UR UR8, R0 ;  /* 0x000000000008c2ca */ /* 0x000fe200000e0000 */
[----:B------:R-:W-:Y:S01]  /*5200*/  IMAD.IADD R15, R10, 0x1, R90 ;  /* 0x000000010a0f7824 */ /* 0x000fe200078e025a */
[----:B------:R-:W-:Y:S01]  /*5210*/  @P3 R2UR UR36, R26 ;  /* 0x000000001a2432ca */ /* 0x000fe200000e0000 */
[----:B------:R-:W-:Y:S01]  /*5220*/  IMAD.IADD R14, R11, 0x1, R91 ;  /* 0x000000010b0e7824 */ /* 0x000fe200078e025b */
[----:B------:R-:W-:Y:S02]  /*5230*/  SEL R0, RZ, 0x1, P0 ;  /* 0x00000001ff007807 */ /* 0x000fe40000000000 */
[----:B------:R-:W-:Y:S01]  /*5240*/  LOP3.LUT R29, R29, 0x1, RZ, 0x3c, !PT ;  /* 0x000000011d1d7812 */ /* 0x000fe200078e3cff */
[----:B------:R-:W-:Y:S01]  /*5250*/  IMAD.U32 R8, RZ, RZ, UR9 ;  /* 0x00000009ff087e24 */ /* 0x000fe2000f8e00ff */
[----:B------:R-:W-:Y:S01]  /*5260*/  @!UP1 UIADD3 UR9, UPT, UPT, UR7, 0x98, URZ ;  /* 0x0000009807099890 */ /* 0x000fe2000fffe0ff */
[----:B------:R-:W-:Y:S02]  /*5270*/  LOP3.LUT R27, R27, R0, RZ, 0x3c, !PT ;  /* 0x000000001b1b7212 */ /* 0x000fe400078e3cff */
[----:B------:R-:W-:Y:S02]  /*5280*/  SEL R28, R28, RZ, P0 ;  /* 0x000000ff1c1c7207 */ /* 0x000fe40000000000 */
[----:B------:R-:W-:Y:S01]  /*5290*/  IMAD.U32 R9, RZ, RZ, UR8 ;  /* 0x00000008ff097e24 */ /* 0x000fe2000f8e00ff */
[----:B------:R-:W-:Y:S01]  /*52a0*/  @!P4 R2UR UR14, R8 ;  /* 0x00000000080ec2ca */ /* 0x000fe200000e0000 */
[----:B------:R-:W-:Y:S01]  /*52b0*/  @!UP1 UIADD3 UR8, UPT, UPT, UR7, 0x6200, URZ ;  /* 0x0000620007089890 */ /* 0x000fe2000fffe0ff */
[----:B------:R-:W-:Y:S02]  /*52c0*/  VOTEU.ALL UP1, P4 ;  /* 0x0000000000ff7886 */ /* 0x000fe40002020000 */
[----:B------:R-:W-:Y:S11]  /*52d0*/  @!P4 R2UR UR15, R9 ;  /* 0x00000000090fc2ca */ /* 0x000ff600000e0000 */
[----:B------:R-:W-:Y:S02]  /*52e0*/  @!UPT UIADD3 URZ, UPT, UPT, URZ, URZ, URZ ;  /* 0x000000fffffff290 */ /* 0x000fe4000fffe0ff */
[----:B------:R2:W-:Y:S01]  /*52f0*/  @!UP1 UTMALDG.3D [UR8], [UR14], desc[UR18] ;  /* 0x000012080e0095b4 */ /* 0x0005e20008011000 */
[----:B------:R2:W-:Y:S01]  /*5300*/  @!P4 SYNCS.ARRIVE.TRANS64.RED.A0TR RZ, [UR7+0x98], R25 ;  /* 0x00009819ffffc9a7 */ /* 0x0005e20008300407 */
[----:B------:R-:W-:Y:S01]  /*5310*/  UPLOP3.LUT UP1, UPT, UPT, UPT, UPT, 0x80, 0x8 ;  /* 0x000000000008789c */ /* 0x000fe20003f2f070 */
[----:B------:R-:W-:Y:S01]  /*5320*/  SYNCS.ARRIVE.TRANS64.RED.A1T0 RZ, [UR13], RZ ;  /* 0x000000ffffff79a7 */ /* 0x000fe2000810040d */
[----:B------:R-:W-:Y:S09]  /*5330*/  @P3 BRA `(.L_x_100) ;  /* 0xfffffff000a03947 */ /* 0x000ff2000383ffff */
[----:B------:R-:W-:-:S04]  /*5340*/  SHF.L.U32 R2, R29, 0x1f, RZ ;  /* 0x0000001f1d027819 */ /* 0x000fc800000006ff */
[----:B------:R-:W1:Y:S02]  /*5350*/  SYNCS.PHASECHK.TRANS64.TRYWAIT P0, [UR7+0xa0], R2 ;  /* 0x0000a002ff0075a7 */ /* 0x000e640008001107 */
[----:B-1----:R-:W-:Y:S05]  /*5360*/  @!P0 BRA `(.L_x_101) ;  /* 0x0000004c00c48947 */ /* 0x002fea0003800000 */
.L_x_202:
[----:B------:R-:W4:Y:S02]  /*5370*/  SYNCS.PHASECHK.TRANS64.TRYWAIT P0, [UR7+0xa8], R2 ;  /* 0x0000a802ff0075a7 */ /* 0x000f240008001107 */
[----:B----4-:R-:W-:Y:S05]  /*5380*/  @!P0 BRA `(.L_x_102) ;  /* 0x0000004c00d48947 */ /* 0x010fea0003800000 */
.L_x_204:
[----:B------:R-:W4:Y:S02]  /*5390*/  SYNCS.PHASECHK.TRANS64.TRYWAIT P0, [UR7+0xb0], R2 ;  /* 0x0000b002ff0075a7 */ /* 0x000f240008001107 */
[----:B----4-:R-:W-:Y:S05]  /*53a0*/  @!P0 BRA `(.L_x_103) ;  /* 0x0000004c00e48947 */ /* 0x010fea0003800000 */
.L_x_206:
[----:B-1----:R-:W-:-:S07]  /*53b0*/  MOV R0, UR7 ;  /* 0x0000000700007c02 */ /* 0x002fce0008000f00 */
.L_x_104:
[----:B-1----:R-:W-:-:S04]  /*53c0*/  SHF.L.U32 R2, R29, 0x1f, RZ ;  /* 0x0000001f1d027819 */ /* 0x002fc800000006ff */
[----:B------:R1:W4:Y:S03]  /*53d0*/  SYNCS.PHASECHK.TRANS64.TRYWAIT P0, [R0+URZ+0xb8], R2 ;  /* 0x0000b802000075a7 */ /* 0x00032600080011ff */
[----:B----4-:R-:W-:Y:S05]  /*53e0*/  @!P0 NANOSLEEP.SYNCS 0x989680 ;  /* 0x009896800000895d */ /* 0x010fea0003900000 */
[----:B------:R-:W4:Y:S02]  /*53f0*/  @!P0 SYNCS.PHASECHK.TRANS64 P0, [R0+URZ+0xb8], R2 ;  /* 0x0000b802000085a7 */ /* 0x000f2400080010ff */
[----:B--2-4-:R-:W-:Y:S05]  /*5400*/  @P0 EXIT ;  /* 0x000000000000094d */ /* 0x014fea0003800000 */
[----:B------:R-:W-:Y:S05]  /*5410*/  BRA `(.L_x_104) ;  /* 0xfffffffc00e87947 */ /* 0x000fea000383ffff */
.L_x_89:
[----:B------:R-:W-:-:S06]  /*5420*/  UISETP.GE.AND UP1, UPT, UR10, 0x4, UPT ;  /* 0x000000040a00788c */ /* 0x000fcc000bf26270 */
[----:B------:R-:W-:-:S13]  /*5430*/  PLOP3.LUT P0, PT, PT, PT, UP1, 0x80, 0x8 ;  /* 0x000000000008781c */ /* 0x000fda0003f0f018 */
[----:B------:R-:W-:Y:S05]  /*5440*/  @!P0 EXIT ;  /* 0x000000000000894d */ /* 0x000fea0003800000 */
[----:B------:R-:W-:Y:S01]  /*5450*/  BAR.SYNC.DEFER_BLOCKING 0x6, 0xa0 ;  /* 0x0182800000007b1d */ /* 0x000fe20000010000 */
[C---:B------:R-:W-:Y:S01]  /*5460*/  IMAD.SHL.U32 R2, R105.reuse, 0x20, RZ ;  /* 0x0000002069027824 */ /* 0x040fe200078e00ff */
[C---:B------:R-:W-:Y:S01]  /*5470*/  SHF.L.U32 R46, R105.reuse, 0x10, RZ ;  /* 0x00000010692e7819 */ /* 0x040fe200000006ff */
[C---:B------:R-:W-:Y:S01]  /*5480*/  IMAD.SHL.U32 R104, R105.reuse, 0x4, RZ ;  /* 0x0000000469687824 */ /* 0x040fe200078e00ff */
[C---:B------:R-:W-:Y:S01]  /*5490*/  LOP3.LUT R106, R105.reuse, 0x60, RZ, 0xc0, !PT ;  /* 0x00000060696a7812 */ /* 0x040fe200078ec0ff */
[----:B------:R-:W-:Y:S01]  /*54a0*/  HFMA2 R101, -RZ, RZ, 0, 5.9604644775390625e-08 ;  /* 0x00000001ff657431 */ /* 0x000fe200000001ff */
[----:B------:R-:W-:Y:S02]  /*54b0*/  UMOV UR48, 0x400 ;  /* 0x0000040000307882 */ /* 0x000fe40000000000 */
[----:B------:R-:W1:Y:S01]  /*54c0*/  LDC R95, c[0x0][0x370] ;  /* 0x0000dc00ff5f7b82 */ /* 0x000e620000000800 */
[----:B------:R-:W-:Y:S01]  /*54d0*/  ULEA UR48, UR37, UR48, 0x18 ;  /* 0x0000003025307291 */ /* 0x000fe2000f8ec0ff */
[----:B------:R-:W-:Y:S01]  /*54e0*/  LOP3.LUT R3, R2, 0xc0, RZ, 0xc0, !PT ;  /* 0x000000c002037812 */ /* 0x000fe200078ec0ff */
[----:B------:R-:W-:Y:S01]  /*54f0*/  HFMA2 R99, -RZ, RZ, 0, 0 ;  /* 0x00000000ff637431 */ /* 0x000fe200000001ff */
[----:B------:R-:W-:Y:S01]  /*5500*/  LOP3.LUT R103, R105, 0x2, RZ, 0xc0, !PT ;  /* 0x0000000269677812 */ /* 0x000fe200078ec0ff */
[----:B------:R-:W-:Y:S01]  /*5510*/  UIADD3 UR4, UPT, UPT, UR48, 0x200, URZ ;  /* 0x0000020030047890 */ /* 0x000fe2000fffe0ff */
[----:B------:R-:W-:Y:S01]  /*5520*/  LOP3.LUT R104, R3, 0x18, R104, 0xf8, !PT ;  /* 0x0000001803687812 */ /* 0x000fe200078ef868 */
[----:B------:R-:W-:Y:S01]  /*5530*/  IMAD.MOV.U32 R45, RZ, RZ, RZ ;  /* 0x000000ffff2d7224 */ /* 0x000fe200078e00ff */
[----:B------:R-:W2:Y:S01]  /*5540*/  LDC R42, c[0x0][0xb0c] ;  /* 0x0002c300ff2a7b82 */ /* 0x000ea20000000800 */
[----:B------:R-:W-:Y:S01]  /*5550*/  LOP3.LUT R46, R46, 0x600000, RZ, 0xc0, !PT ;  /* 0x006000002e2e7812 */ /* 0x000fe200078ec0ff */
[----:B------:R-:W-:Y:S01]  /*5560*/  IMAD.MOV.U32 R109, RZ, RZ, RZ ;  /* 0x000000ffff6d7224 */ /* 0x000fe200078e00ff */
[----:B------:R-:W-:Y:S01]  /*5570*/  LOP3.LUT R104, R104, 0xf20, R2, 0xf8, !PT ;  /* 0x00000f2068687812 */ /* 0x000fe200078ef802 */
[----:B------:R-:W-:Y:S01]  /*5580*/  IMAD.U32 R97, RZ, RZ, UR4 ;  /* 0x00000004ff617e24 */ /* 0x000fe2000f8e00ff */
[----:B------:R-:W-:Y:S01]  /*5590*/  LOP3.LUT R105, R105, 0x4, RZ, 0xc0, !PT ;  /* 0x0000000469697812 */ /* 0x000fe200078ec0ff */
[----:B------:R-:W3:Y:S01]  /*55a0*/  LDCU.64 UR52, c[0x0][0x348] ;  /* 0x00006900ff3477ac */ /* 0x000ee20008000a00 */
[----:B------:R-:W-:Y:S01]  /*55b0*/  MOV R100, RZ ;  /* 0x000000ff00647202 */ /* 0x000fe20000000f00 */
[----:B------:R-:W4:Y:S01]  /*55c0*/  LDC R93, c[0x0][0xb20] ;  /* 0x0002c800ff5d7b82 */ /* 0x000f220000000800 */
[----:B------:R-:W3:Y:S01]  /*55d0*/  LDS R0, [UR48+0x180] ;  /* 0x00018030ff007984 */ /* 0x000ee20008000800 */
[----:B------:R-:W-:Y:S01]  /*55e0*/  IMAD R104, R104, 0x2, R97 ;  /* 0x0000000268687824 */ /* 0x000fe200078e0261 */
[----:B------:R-:W1:Y:S03]  /*55f0*/  LDCU.64 UR38, c[0x0][0x888] ;  /* 0x00011100ff2677ac */ /* 0x000e660008000a00 */
[--C-:B------:R-:W-:Y:S01]  /*5600*/  IMAD R103, R103, -0x10, R104.reuse ;  /* 0xfffffff067677824 */ /* 0x100fe200078e0268 */
[----:B------:R-:W1:Y:S01]  /*5610*/  LDCU.64 UR44, c[0x0][0x890] ;  /* 0x00011200ff2c77ac */ /* 0x000e620008000a00 */
[----:B------:R-:W1:Y:S01]  /*5620*/  LDC R41, c[0x0][0xb30] ;  /* 0x0002cc00ff297b82 */ /* 0x000e620000000800 */
[----:B------:R-:W-:Y:S01]  /*5630*/  IMAD R102, R105, -0x10, R104 ;  /* 0xfffffff069667824 */ /* 0x000fe200078e0268 */
[----:B------:R-:W-:Y:S01]  /*5640*/  UMOV UR49, URZ ;  /* 0x000000ff00317c82 */ /* 0x000fe20008000000 */
[----:B------:R-:W-:-:S05]  /*5650*/  UMOV UR51, URZ ;  /* 0x000000ff00337c82 */ /* 0x000fca0008000000 */
[----:B------:R-:W1:Y:S08]  /*5660*/  LDC.64 R88, c[0x0][0xb10] ;  /* 0x0002c400ff587b82 */ /* 0x000e700000000a00 */
[----:B------:R-:W1:Y:S08]  /*5670*/  LDC.64 R38, c[0x0][0xb18] ;  /* 0x0002c600ff267b82 */ /* 0x000e700000000a00 */
[----:B------:R-:W1:Y:S08]  /*5680*/  LDC.64 R36, c[0x0][0xb28] ;  /* 0x0002ca00ff247b82 */ /* 0x000e700000000a00 */
[----:B------:R-:W1:Y:S01]  /*5690*/  LDC.64 R86, c[0x0][0x8b0] ;  /* 0x00022c00ff567b82 */ /* 0x000e620000000a00 */
[----:B---3--:R-:W-:-:S07]  /*56a0*/  IMAD.IADD R46, R0, 0x1, R46 ;  /* 0x00000001002e7824 */ /* 0x008fce00078e022e */
[----:B------:R-:W3:Y:S08]  /*56b0*/  LDC.64 R84, c[0x0][0x8a8] ;  /* 0x00022a00ff547b82 */ /* 0x000ef00000000a00 */
[----:B--2-4-:R-:W1:Y:S02]  /*56c0*/  LDC R94, c[0x0][0x374] ;  /* 0x0000dd00ff5e7b82 */ /* 0x014e640000000800 */
.L_x_148:
[----:B------:R-:W-:Y:S02]  /*56d0*/  LEA R0, R109, UR48, 0x3 ;  /* 0x000000306d007c11 */ /* 0x000fe4000f8e18ff */
[----:B------:R-:W-:Y:S02]  /*56e0*/  SHF.L.U32 R2, R99, 0x1f, RZ ;  /* 0x0000001f63027819 */ /* 0x000fe400000006ff */
[----:B-1----:R-:W-:Y:S02]  /*56f0*/  LEA R16, R109, UR48, 0x4 ;  /* 0x000000306d107c11 */ /* 0x002fe4000f8e20ff */
[----:B------:R-:W2:Y:S02]  /*5700*/  SYNCS.PHASECHK.TRANS64.TRYWAIT P0, [R0+URZ+0xd0], R2 ;  /* 0x0000d002000075a7 */ /* 0x000ea400080011ff */
[----:B--23--:R-:W-:Y:S05]  /*5710*/  @!P0 BRA `(.L_x_105) ;  /* 0x0000004c00208947 */ /* 0x00cfea0003800000 */
.L_x_207:
[----:B------:R-:W4:Y:S01]  /*5720*/  LDC.64 R10, c[0x0][0xb10] ;  /* 0x0002c400ff0a7b82 */ /* 0x000f220000000a00 */
[----:B------:R-:W3:Y:S01]  /*5730*/  LDS.128 R16, [R16+0x160] ;  /* 0x0001600010107984 */ /* 0x000ee20000000c00 */
[----:B-1----:R-:W-:Y:S01]  /*5740*/  ISETP.NE.AND P1, PT, R41, 0x1, PT ;  /* 0x000000012900780c */ /* 0x002fe20003f25270 */
[----:B--2---:R-:W-:Y:S01]  /*5750*/  VIADD R0, R0, 0xe0 ;  /* 0x000000e000007836 */ /* 0x004fe20000000000 */
[----:B------:R-:W-:Y:S04]  /*5760*/  ISETP.GE.AND P0, PT, R40, 0x1, PT ;  /* 0x000000012800780c */ /* 0x000fe80003f06270 */
[----:B------:R-:W1:Y:S01]  /*5770*/  LDC.64 R8, c[0x0][0xb18] ;  /* 0x0002c600ff087b82 */ /* 0x000e620000000a00 */
[----:B------:R-:W-:Y:S01]  /*5780*/  PRMT R0, RZ, 0x654, R0 ;  /* 0x00000654ff007816 */ /* 0x000fe20000000000 */
[----:B------:R-:W-:Y:S01]  /*5790*/  @!PT LDS RZ, [RZ] ;  /* 0x00000000fffff984 */ /* 0x000fe20000000800 */
[----:B------:R-:W-:Y:S01]  /*57a0*/  @!PT LDS RZ, [RZ] ;  /* 0x00000000fffff984 */ /* 0x000fe20000000800 */
[----:B------:R-:W-:Y:S01]  /*57b0*/  @!PT LDS RZ, [RZ] ;  /* 0x00000000fffff984 */ /* 0x000fe20000000800 */
[----:B------:R-:W-:Y:S01]  /*57c0*/  @!PT LDS RZ, [RZ] ;  /* 0x00000000fffff984 */ /* 0x000fe20000000800 */
[----:B------:R2:W-:Y:S06]  /*57d0*/  MEMBAR.ALL.CTA ;  /* 0x0000000000007992 */ /* 0x0005ec0000008000 */
[----:B--2---:R-:W2:Y:S01]  /*57e0*/  FENCE.VIEW.ASYNC.S ;  /* 0x00000000000073c6 */ /* 0x004ea20000000000 */
[----:B------:R-:W1:Y:S08]  /*57f0*/  @!P1 LDC R12, c[0x0][0xb20] ;  /* 0x0002c800ff0c9b82 */ /* 0x000e700000000800 */
[----:B------:R-:W1:Y:S01]  /*5800*/  @!P1 LDC R7, c[0x0][0xb0c] ;  /* 0x0002c300ff079b82 */ /* 0x000e620000000800 */
[----:B--2---:R2:W-:Y:S01]  /*5810*/  SYNCS.ARRIVE.TRANS64.RED.A1T0 RZ, [R0+URZ], RZ ;  /* 0x000000ff00ff79a7 */ /* 0x0045e200081004ff */
[----:B---3--:R-:W-:Y:S04]  /*5820*/  LOP3.LUT P4, RZ, R18, 0x1, RZ, 0xc0, !PT ;  /* 0x0000000112ff7812 */ /* 0x008fe8000788c0ff */
[----:B------:R-:W-:Y:S09]  /*5830*/  P2R R107, PR, RZ, 0x10 ;  /* 0x00000010ff6b7803 */ /* 0x000ff20000000000 */
[----:B------:R-:W-:Y:S02]  /*5840*/  @P4 MOV R44, R16 ;  /* 0x00000010002c4202 */ /* 0x000fe40000000f00 */
[----:B------:R-:W-:Y:S01]  /*5850*/  @P4 LOP3.LUT R43, R17, 0xffff, RZ, 0xc0, !PT ;  /* 0x0000ffff112b4812 */ /* 0x000fe200078ec0ff */
[----:B--2-4-:R-:W-:Y:S06]  /*5860*/  @!P0 BRA `(.L_x_106) ;  /* 0x0000000000a48947 */ /* 0x014fec0003800000 */
[----:B------:R-:W-:Y:S01]  /*5870*/  IMAD.HI.U32 R0, R94, R39, RZ ;  /* 0x000000275e007227 */ /* 0x000fe200078e00ff */
[----:B------:R-:W-:Y:S02]  /*5880*/  ISETP.NE.AND P0, PT, R38, 0x1, PT ;  /* 0x000000012600780c */ /* 0x000fe40003f05270 */
[----:B------:R-:W-:Y:S01]  /*5890*/  ISETP.NE.AND P2, PT, R40, 0x1, PT ;  /* 0x000000012800780c */ /* 0x000fe20003f45270 */
[----:B------:R-:W-:Y:S01]  /*58a0*/  IMAD.HI.U32 R4, R95, R88, RZ ;  /* 0x000000585f047227 */ /* 0x000fe200078e00ff */
[----:B------:R-:W-:Y:S02]  /*58b0*/  SHF.R.U32.HI R0, RZ, R93, R0 ;  /* 0x0000005dff007219 */ /* 0x000fe40000011600 */
[----:B------:R-:W-:Y:S01]  /*58c0*/  ISETP.NE.AND P3, PT, R42, 0x1, PT ;  /* 0x000000012a00780c */ /* 0x000fe20003f65270 */
[----:B------:R-:W-:Y:S01]  /*58d0*/  IMAD.HI.U32 R6, R43, R39, RZ ;  /* 0x000000272b067227 */ /* 0x000fe200078e00ff */
[-C--:B------:R-:W-:Y:S02]  /*58e0*/  SHF.R.U32.HI R4, RZ, R89.reuse, R4 ;  /* 0x00000059ff047219 */ /* 0x080fe40000011604 */
[----:B------:R-:W-:Y:S01]  /*58f0*/  SEL R0, R94, R0, !P0 ;  /* 0x000000005e007207 */ /* 0x000fe20004000000 */
[----:B------:R-:W-:Y:S01]  /*5900*/  IMAD.HI.U32 R5, R44, R88, RZ ;  /* 0x000000582c057227 */ /* 0x000fe200078e00ff */
[----:B------:R-:W-:Y:S03]  /*5910*/  SEL R4, R95, R4, !P3 ;  /* 0x000000045f047207 */ /* 0x000fe60005800000 */
[-C--:B------:R-:W-:Y:S01]  /*5920*/  IMAD.HI.U32 R3, R0, R36.reuse, RZ ;  /* 0x0000002400037227 */ /* 0x080fe200078e00ff */
[----:B------:R-:W-:Y:S03]  /*5930*/  SHF.R.U32.HI R5, RZ, R89, R5 ;  /* 0x00000059ff057219 */ /* 0x000fe60000011605 */
[----:B------:R-:W-:Y:S01]  /*5940*/  IMAD.HI.U32 R2, R4, R36, RZ ;  /* 0x0000002404027227 */ /* 0x000fe200078e00ff */
[----:B------:R-:W-:Y:S02]  /*5950*/  @P2 SHF.R.U32.HI R0, RZ, R37, R3 ;  /* 0x00000025ff002219 */ /* 0x000fe40000011603 */
[----:B------:R-:W-:Y:S02]  /*5960*/  SHF.R.U32.HI R3, RZ, R93, R6 ;  /* 0x0000005dff037219 */ /* 0x000fe40000011606 */
[----:B------:R-:W-:Y:S01]  /*5970*/  @P2 SHF.R.U32.HI R4, RZ, R37, R2 ;  /* 0x00000025ff042219 */ /* 0x000fe20000011602 */
[----:B------:R-:W-:Y:S01]  /*5980*/  IMAD R0, R40, R0, RZ ;  /* 0x0000000028007224 */ /* 0x000fe200078e02ff */
[----:B------:R-:W-:Y:S02]  /*5990*/  SEL R3, R43, R3, !P0 ;  /* 0x000000032b037207 */ /* 0x000fe40004000000 */
[----:B------:R-:W-:Y:S01]  /*59a0*/  SEL R2, R44, R5, !P3 ;  /* 0x000000052c027207 */ /* 0x000fe20005800000 */
[----:B------:R-:W-:Y:S01]  /*59b0*/  IMAD R5, R40, R4, RZ ;  /* 0x0000000428057224 */ /* 0x000fe200078e02ff */
[C---:B------:R-:W-:Y:S01]  /*59c0*/  ISETP.GE.AND P0, PT, R3.reuse, R0, PT ;  /* 0x000000000300720c */ /* 0x040fe20003f06270 */
[C---:B------:R-:W-:Y:S03]  /*59d0*/  IMAD.HI.U32 R0, R3.reuse, R36, RZ ;  /* 0x0000002403007227 */ /* 0x040fe600078e00ff */
[C---:B------:R-:W-:Y:S02]  /*59e0*/  ISETP.GE.OR P0, PT, R2.reuse, R5, P0 ;  /* 0x000000050200720c */ /* 0x040fe40000706670 */
[----:B------:R-:W-:Y:S04]  /*59f0*/  SHF.R.U32.HI R0, RZ, R37, R0 ;  /* 0x00000025ff007219 */ /* 0x000fe80000011600 */
[C---:B------:R-:W-:Y:S05]  /*5a00*/  SEL R6, R3.reuse, R0, !P2 ;  /* 0x0000000003067207 */ /* 0x040fea0005000000 */
        /* <DEDUP_REMOVED lines=14> */
[----:B------:R-:W-:Y:S07]  /*5af0*/  IMAD R43, R3, R38, R43 ;  /* 0x00000026032b7224 */ /* 0x000fee00078e022b */
.L_x_106:
[----:B-1----:R-:W-:Y:S01]  /*5b00*/  @!P1 ISETP.NE.AND P0, PT, R8, 0x1, PT ;  /* 0x000000010800980c */ /* 0x002fe20003f05270 */
[----:B------:R-:W-:Y:S01]  /*5b10*/  @!P1 IMAD.HI.U32 R2, R43, R9, RZ ;  /* 0x000000092b029227 */ /* 0x000fe200078e00ff */
[----:B------:R-:W-:Y:S01]  /*5b20*/  R2UR UR42, R14 ;  /* 0x000000000e2a72ca */ /* 0x000fe200000e0000 */
[----:B------:R-:W-:Y:S01]  /*5b30*/  BSSY.RECONVERGENT B6, `(.L_x_107) ;  /* 0x0000031000067945 */ /* 0x000fe20003800200 */
[----:B------:R-:W-:Y:S01]  /*5b40*/  R2UR UR41, R15 ;  /* 0x000000000f2972ca */ /* 0x000fe200000e0000 */
[C---:B------:R-:W-:Y:S01]  /*5b50*/  @!P1 IMAD.HI.U32 R0, R44.reuse, R10, RZ ;  /* 0x0000000a2c009227 */ /* 0x040fe200078e00ff */
[----:B------:R-:W-:Y:S02]  /*5b60*/  @!P1 SHF.R.U32.HI R2, RZ, R12, R2 ;  /* 0x0000000cff029219 */ /* 0x000fe40000011602 */
[----:B------:R-:W-:Y:S01]  /*5b70*/  @!P1 ISETP.NE.AND P2, PT, R7, 0x1, PT ;  /* 0x000000010700980c */ /* 0x000fe20003f45270 */
[----:B------:R-:W-:Y:S01]  /*5b80*/  VIADD R109, R109, 0x1 ;  /* 0x000000016d6d7836 */ /* 0x000fe20000000000 */
[----:B------:R-:W-:Y:S02]  /*5b90*/  @!P1 SEL R2, R43, R2, !P0 ;  /* 0x000000022b029207 */ /* 0x000fe40004000000 */
[----:B------:R-:W-:Y:S02]  /*5ba0*/  @!P1 SHF.R.U32.HI R0, RZ, R11, R0 ;  /* 0x0000000bff009219 */ /* 0x000fe40000011600 */
[----:B------:R-:W-:Y:S01]  /*5bb0*/  LOP3.LUT P0, RZ, R97, 0x1b0, RZ, 0xc0, !PT ;  /* 0x000001b061ff7812 */ /* 0x000fe2000780c0ff */
[----:B------:R-:W-:Y:S01]  /*5bc0*/  USHF.L.U32 UR42, UR42, 0x7, URZ ;  /* 0x000000072a2a7899 */ /* 0x000fe200080006ff */
[----:B------:R-:W-:Y:S01]  /*5bd0*/  @!P1 SEL R3, R44, R0, !P2 ;  /* 0x000000002c039207 */ /* 0x000fe20005000000 */
[----:B------:R-:W-:Y:S01]  /*5be0*/  USHF.L.U32 UR41, UR41, 0x7, URZ ;  /* 0x0000000729297899 */ /* 0x000fe200080006ff */
[----:B------:R-:W-:Y:S03]  /*5bf0*/  @P4 SHF.R.U32.HI R98, RZ, 0x10, R17 ;  /* 0x00000010ff624819 */ /* 0x000fe60000011611 */
[----:B------:R-:W-:Y:S02]  /*5c00*/  @!P1 IMAD.IADD R0, R2, 0x1, -R3 ;  /* 0x0000000102009824 */ /* 0x000fe400078e0a03 */
[----:B------:R-:W-:Y:S02]  /*5c10*/  @!P1 IMAD.IADD R2, R3, 0x1, -R2 ;  /* 0x0000000103029824 */ /* 0x000fe400078e0a02 */
[----:B------:R-:W-:Y:S02]  /*5c20*/  @!P1 IMAD R44, R0, R7, R44 ;  /* 0x00000007002c9224 */ /* 0x000fe400078e022c */
[----:B------:R-:W-:Y:S01]  /*5c30*/  @!P1 IMAD R43, R2, R8, R43 ;  /* 0x00000008022b9224 */ /* 0x000fe200078e022b */
[----:B------:R-:W-:Y:S06]  /*5c40*/  @!P0 BRA `(.L_x_108) ;  /* 0x00000000007c8947 */ /* 0x000fec0003800000 */
[----:B------:R-:W1:Y:S01]  /*5c50*/  LDCU.64 UR8, c[0x4][0x80] ;  /* 0x01001000ff0877ac */ /* 0x000e620008000a00 */
[----:B------:R-:W-:Y:S01]  /*5c60*/  MOV R2, 0x0 ;  /* 0x0000000000027802 */ /* 0x000fe20000000f00 */
[----:B------:R-:W-:Y:S02]  /*5c70*/  HFMA2 R12, -RZ, RZ, 0, 5.9604644775390625e-08 ;  /* 0x00000001ff0c7431 */ /* 0x000fe400000001ff */
[----:B------:R-:W-:Y:S01]  /*5c80*/  IMAD.MOV.U32 R8, RZ, RZ, 0x70 ;  /* 0x00000070ff087424 */ /* 0x000fe200078e00ff */
[----:B------:R2:W3:Y:S01]  /*5c90*/  LDC.64 R14, c[0x4][R2] ;  /* 0x01000000020e7b82 */ /* 0x0004e20000000a00 */
[----:B------:R-:W4:Y:S01]  /*5ca0*/  LDCU.64 UR6, c[0x4][0x88] ;  /* 0x01001100ff0677ac */ /* 0x000f220008000a00 */
[----:B------:R-:W-:Y:S01]  /*5cb0*/  IMAD.MOV.U32 R13, RZ, RZ, RZ ;  /* 0x000000ffff0d7224 */ /* 0x000fe200078e00ff */
[----:B------:R-:W2:Y:S01]  /*5cc0*/  LDCU.64 UR4, c[0x4][0x8] ;  /* 0x01000100ff0477ac */ /* 0x000ea20008000a00 */
[----:B-1----:R-:W-:Y:S01]  /*5cd0*/  MOV R5, UR9 ;  /* 0x0000000900057c02 */ /* 0x002fe20008000f00 */
[----:B------:R-:W-:Y:S01]  /*5ce0*/  IMAD.U32 R4, RZ, RZ, UR8 ;  /* 0x00000008ff047e24 */ /* 0x000fe2000f8e00ff */
[----:B----4-:R-:W-:Y:S01]  /*5cf0*/  MOV R7, UR7 ;  /* 0x0000000700077c02 */ /* 0x010fe20008000f00 */
[----:B------:R-:W-:Y:S01]  /*5d00*/  IMAD.U32 R6, RZ, RZ, UR6 ;  /* 0x00000006ff067e24 */ /* 0x000fe2000f8e00ff */
[----:B--2---:R-:W-:Y:S01]  /*5d10*/  MOV R11, UR5 ;  /* 0x00000005000b7c02 */ /* 0x004fe20008000f00 */
[----:B------:R-:W-:Y:S02]  /*5d20*/  IMAD.U32 R10, RZ, RZ, UR4 ;  /* 0x00000004ff0a7e24 */ /* 0x000fe4000f8e00ff */
[----:B------:R-:W-:Y:S07]  /*5d30*/  LEPC R20, `(.L_x_109) ;  /* 0x000000001014794e */ /* 0x000fee0000000000 */
[----:B---3-5:R-:W-:Y:S05]  /*5d40*/  CALL.ABS.NOINC R14 ;  /* 0x000000000e007343 */ /* 0x028fea0003c00000 */
.L_x_109:
[----:B------:R-:W1:Y:S01]  /*5d50*/  LDCU.64 UR8, c[0x4][0x80] ;  /* 0x01001000ff0877ac */ /* 0x000e620008000a00 */
[----:B------:R-:W2:Y:S01]  /*5d60*/  LDC.64 R2, c[0x4][R2] ;  /* 0x0100000002027b82 */ /* 0x000ea20000000a00 */
[----:B------:R-:W-:Y:S02]  /*5d70*/  HFMA2 R12, -RZ, RZ, 0, 5.9604644775390625e-08 ;  /* 0x00000001ff0c7431 */ /* 0x000fe400000001ff */
[----:B------:R-:W-:Y:S02]  /*5d80*/  IMAD.MOV.U32 R8, RZ, RZ, 0x70 ;  /* 0x00000070ff087424 */ /* 0x000fe400078e00ff */
[----:B------:R-:W-:Y:S01]  /*5d90*/  IMAD.MOV.U32 R13, RZ, RZ, RZ ;  /* 0x000000ffff0d7224 */ /* 0x000fe200078e00ff */
[----:B------:R-:W3:Y:S01]  /*5da0*/  LDCU.64 UR6, c[0x4][0x88] ;  /* 0x01001100ff0677ac */ /* 0x000ee20008000a00 */
[----:B------:R-:W4:Y:S01]  /*5db0*/  LDCU.64 UR4, c[0x4][0x8] ;  /* 0x01000100ff0477ac */ /* 0x000f220008000a00 */
[----:B-1----:R-:W-:Y:S02]  /*5dc0*/  MOV R4, UR8 ;  /* 0x0000000800047c02 */ /* 0x002fe40008000f00 */
[----:B------:R-:W-:Y:S02]  /*5dd0*/  MOV R5, UR9 ;  /* 0x0000000900057c02 */ /* 0x000fe40008000f00 */
[----:B---3--:R-:W-:Y:S01]  /*5de0*/  MOV R7, UR7 ;  /* 0x0000000700077c02 */ /* 0x008fe20008000f00 */
[----:B------:R-:W-:Y:S01]  /*5df0*/  IMAD.U32 R6, RZ, RZ, UR6 ;  /* 0x00000006ff067e24 */ /* 0x000fe2000f8e00ff */
[----:B----4-:R-:W-:Y:S01]  /*5e00*/  MOV R11, UR5 ;  /* 0x00000005000b7c02 */ /* 0x010fe20008000f00 */
[----:B------:R-:W-:Y:S02]  /*5e10*/  IMAD.U32 R10, RZ, RZ, UR4 ;  /* 0x00000004ff0a7e24 */ /* 0x000fe4000f8e00ff */
[----:B------:R-:W-:Y:S07]  /*5e20*/  LEPC R20, `(.L_x_108) ;  /* 0x000000001014794e */ /* 0x000fee0000000000 */
[----:B--2---:R-:W-:Y:S05]  /*5e30*/  CALL.ABS.NOINC R2 ;  /* 0x0000000002007343 */ /* 0x004fea0003c00000 */
.L_x_108:
[----:B------:R-:W-:Y:S05]  /*5e40*/  BSYNC.RECONVERGENT B6 ;  /* 0x0000000000067941 */ /* 0x000fea0003800200 */
.L_x_107:
[----:B------:R-:W-:Y:S01]  /*5e50*/  ISETP.NE.U32.AND P4, PT, R86, RZ, PT ;  /* 0x000000ff5600720c */ /* 0x000fe20003f85070 */
[----:B------:R-:W-:Y:S01]  /*5e60*/  UISETP.NE.AND UP2, UPT, UR50, URZ, UPT ;  /* 0x000000ff3200728c */ /* 0x000fe2000bf45270 */
[----:B------:R-:W-:Y:S01]  /*5e70*/  ISETP.NE.U32.AND P2, PT, RZ, UR38, PT ;  /* 0x00000026ff007c0c */ /* 0x000fe2000bf45070 */
[----:B------:R-:W-:Y:S01]  /*5e80*/  UISETP.NE.U32.AND UP1, UPT, UR44, URZ, UPT ;  /* 0x000000ff2c00728c */ /* 0x000fe2000bf25070 */
[----:B------:R-:W-:Y:S01]  /*5e90*/  ISETP.NE.AND.EX P4, PT, R87, RZ, PT, P4 ;  /* 0x000000ff5700720c */ /* 0x000fe20003f85340 */
[----:B------:R-:W-:Y:S01]  /*5ea0*/  UPLOP3.LUT UP0, UPT, UPT, UPT, UPT, 0x40, 0x4 ;  /* 0x000000000004789c */ /* 0x000fe20003f0e870 */
[----:B------:R-:W-:Y:S01]  /*5eb0*/  ISETP.NE.AND.EX P2, PT, RZ, UR39, PT, P2 ;  /* 0x00000027ff007c0c */ /* 0x000fe2000bf45320 */
[----:B------:R-:W-:Y:S01]  /*5ec0*/  UISETP.NE.AND.EX UP1, UPT, UR45, URZ, UPT, UP1 ;  /* 0x000000ff2d00728c */ /* 0x000fe2000bf25310 */
[----:B------:R-:W-:Y:S04]  /*5ed0*/  PLOP3.LUT P1, PT, PT, PT, UP2, 0x80, 0x8 ;  /* 0x000000000008781c */ /* 0x000fe80003f2f028 */
[----:B------:R-:W-:Y:S06]  /*5ee0*/  @UP2 UPLOP3.LUT UP0, UPT, UPT, UPT, UP1, 0x80, 0x8 ;  /* 0x000000000008289c */ /* 0x000fec0003f0f010 */
[----:B------:R-:W-:Y:S01]  /*5ef0*/  PLOP3.LUT P0, PT, PT, PT, UP0, 0x80, 0x8 ;  /* 0x000000000008781c */ /* 0x000fe20003f0f008 */
[----:B------:R-:W-:Y:S01]  /*5f00*/  @!UPT UIADD3 URZ, UPT, UPT, URZ, URZ, URZ ;  /* 0x000000fffffff290 */ /* 0x000fe2000fffe0ff */
[----:B------:R-:W-:Y:S11]  /*5f10*/  BRA.U !UP1, `(.L_x_110) ;  /* 0x0000000109387547 */ /* 0x000ff6000b800000 */
[----:B------:R-:W-:Y:S01]  /*5f20*/  UISETP.NE.U32.AND UP0, UPT, UR38, URZ, UPT ;  /* 0x000000ff2600728c */ /* 0x000fe2000bf05070 */
[----:B------:R-:W-:Y:S02]  /*5f30*/  HFMA2 R0, -RZ, RZ, 0, 5.9604644775390625e-08 ;  /* 0x00000001ff007431 */ /* 0x000fe400000001ff */
[----:B------:R-:W-:Y:S01]  /*5f40*/  IMAD.MOV.U32 R92, RZ, RZ, 0x1 ;  /* 0x00000001ff5c7424 */ /* 0x000fe200078e00ff */
[----:B------:R-:W-:Y:S06]  /*5f50*/  UISETP.NE.AND.EX UP0, UPT, UR39, URZ, UPT, UP0 ;  /* 0x000000ff2700728c */ /* 0x000fec000bf05300 */
[----:B------:R-:W-:Y:S05]  /*5f60*/  PLOP3.LUT P3, PT, PT, PT, UP0, 0x80, 0x8 ;  /* 0x000000000008781c */ /* 0x000fea0003f6f008 */
[----:B------:R-:W1:Y:S01]  /*5f70*/  @UP0 LDCU.64 UR6, c[0x0][0x888] ;  /* 0x00011100ff0607ac */ /* 0x000e620008000a00 */
[----:B------:R-:W-:Y:S07]  /*5f80*/  @UP0 UIMAD UR4, UR36, UR44, URZ ;  /* 0x0000002c240402a4 */ /* 0x000fee000f8e02ff */
[----:B------:R-:W-:Y:S01]  /*5f90*/  @!P3 PRMT R92, R0, 0x7610, R92 ;  /* 0x00007610005cb816 */ /* 0x000fe2000000005c */
[----:B-1----:R-:W-:Y:S03]  /*5fa0*/  @UP0 UIMAD.WIDE UR6, UR4, 0x4, UR6 ;  /* 0x00000004040608a5 */ /* 0x002fe6000f8e0206 */
[----:B------:R-:W1:Y:S03]  /*5fb0*/  @!UP0 LDCU UR4, c[0x0][0x880] ;  /* 0x00011000ff0487ac */ /* 0x000e660008000800 */
[----:B------:R-:W-:Y:S01]  /*5fc0*/  IMAD.U32 R2, RZ, RZ, UR6 ;  /* 0x00000006ff027e24 */ /* 0x000fe2000f8e00ff */
[----:B------:R-:W-:Y:S05]  /*5fd0*/  MOV R3, UR7 ;  /* 0x0000000700037c02 */ /* 0x000fea0008000f00 */
[----:B-----5:R2:W5:Y:S02]  /*5fe0*/  @P3 LDG.E R49, desc[UR46][R2.64] ;  /* 0x0000002e02313981 */ /* 0x020564000c1e1900 */
[----:B-12---:R-:W-:Y:S02]  /*5ff0*/  @!P3 IMAD.U32 R49, RZ, RZ, UR4 ;  /* 0x00000004ff31be24 */ /* 0x006fe4000f8e00ff */
.L_x_110:
[----:B------:R-:W-:Y:S05]  /*6000*/  @!P4 BRA `(.L_x_111) ;  /* 0x000000000020c947 */ /* 0x000fea0003800000 */
[----:B------:R-:W-:Y:S04]  /*6010*/  ISETP.NE.U32.AND P3, PT, R84, RZ, PT ;  /* 0x000000ff5400720c */ /* 0x000fe80003f65070 */
[----:B------:R-:W-:Y:S11]  /*6020*/  ISETP.NE.AND.EX P3, PT, R85, RZ, PT, P3 ;  /* 0x000000ff5500720c */ /* 0x000ff60003f65330 */
[----:B------:R-:W-:Y:S02]  /*6030*/  @!UPT UIADD3 URZ, UPT, UPT, URZ, URZ, URZ ;  /* 0x000000fffffff290 */ /* 0x000fe4000fffe0ff */
[----:B------:R-:W1:Y:S01]  /*6040*/  @P3 LDC.64 R2, c[0x0][0x8a8] ;  /* 0x00022a00ff023b82 */ /* 0x000e620000000a00 */
[----:B------:R-:W-:Y:S04]  /*6050*/  @P3 IMAD R0, R86, UR36, RZ ;  /* 0x0000002456003c24 */ /* 0x000fe8000f8e02ff */
[----:B-1----:R-:W-:Y:S05]  /*6060*/  @P3 IMAD.WIDE R2, R0, 0x4, R2 ;  /* 0x0000000400023825 */ /* 0x002fea00078e0202 */
[----:B-----5:R1:W5:Y:S02]  /*6070*/  @P3 LDG.E R47, desc[UR46][R2.64] ;  /* 0x0000002e022f3981 */ /* 0x020364000c1e1900 */
[----:B-1----:R-:W2:Y:S02]  /*6080*/  @!P3 LDC R47, c[0x0][0x8a0] ;  /* 0x00022800ff2fbb82 */ /* 0x002ea40000000800 */
.L_x_111:
[----:B-----5:R-:W-:Y:S01]  /*6090*/  FSETP.NEU.AND P3, PT, R49, RZ, PT ;  /* 0x000000ff3100720b */ /* 0x020fe20003f6d000 */
[----:B------:R-:W-:Y:S01]  /*60a0*/  BSSY B1, `(.L_x_112) ;  /* 0x0000039000017945 */ /* 0x000fe20003800000 */
[----:B------:R-:W-:Y:S01]  /*60b0*/  SEL R3, RZ, 0xffffffff, P2 ;  /* 0xffffffffff037807 */ /* 0x000fe20001000000 */
[----:B------:R-:W-:Y:S01]  /*60c0*/  IMAD.MOV.U32 R61, RZ, RZ, 0x1 ;  /* 0x00000001ff3d7424 */ /* 0x000fe200078e00ff */
[----:B------:R-:W-:Y:S01]  /*60d0*/  @P1 LOP3.LUT P2, RZ, R92, 0xff, RZ, 0xc0, !PT ;  /* 0x000000ff5cff1812 */ /* 0x000fe2000784c0ff */
[----:B------:R-:W-:Y:S01]  /*60e0*/  IMAD R48, R45, 0x80, R46 ;  /* 0x000000802d307824 */ /* 0x000fe200078e022e */
[----:B------:R-:W-:Y:S01]  /*60f0*/  @P1 SEL R0, RZ, 0xffffffff, P3 ;  /* 0xffffffffff001807 */ /* 0x000fe20001800000 */
[----:B------:R-:W-:Y:S01]  /*6100*/  IMAD R110, R105, -0x10, R103 ;  /* 0xfffffff0696e7824 */ /* 0x000fe200078e0267 */
[----:B------:R-:W-:Y:S01]  /*6110*/  LOP3.LUT R101, R101, 0x1, RZ, 0x3c, !PT ;  /* 0x0000000165657812 */ /* 0x000fe200078e3cff */
[----:B------:R-:W-:Y:S01]  /*6120*/  IMAD.MOV.U32 R60, RZ, RZ, RZ ;  /* 0x000000ffff3c7224 */ /* 0x000fe200078e00ff */
[----:B------:R-:W-:Y:S02]  /*6130*/  @P0 SEL R0, R3, R0, !P2 ;  /* 0x0000000003000207 */ /* 0x000fe40005000000 */
[----:B------:R-:W-:Y:S02]  /*6140*/  CS2R R82, SRZ ;  /* 0x0000000000527805 */ /* 0x000fe4000001ff00 */
[----:B------:R-:W-:Y:S02]  /*6150*/  LEA R112, R45, UR48, 0x3 ;  /* 0x000000302d707c11 */ /* 0x000fe4000f8e18ff */
[----:B------:R-:W-:Y:S02]  /*6160*/  CS2R R80, SRZ ;  /* 0x0000000000507805 */ /* 0x000fe4000001ff00 */
[----:B------:R-:W-:Y:S02]  /*6170*/  @P1 LOP3.LUT R0, R0, 0x1, RZ, 0xc0, !PT ;  /* 0x0000000100001812 */ /* 0x000fe400078ec0ff */
[----:B------:R-:W-:Y:S02]  /*6180*/  CS2R R74, SRZ ;  /* 0x00000000004a7805 */ /* 0x000fe4000001ff00 */
[----:B------:R-:W-:Y:S02]  /*6190*/  PLOP3.LUT P2, PT, PT, PT, UP1, 0x80, 0x8 ;  /* 0x000000000008781c */ /* 0x000fe40003f4f018 */
[----:B------:R-:W-:Y:S02]  /*61a0*/  CS2R R72, SRZ ;  /* 0x0000000000487805 */ /* 0x000fe4000001ff00 */
[----:B------:R-:W-:Y:S02]  /*61b0*/  ISETP.NE.U32.OR P5, PT, R0, 0x1, !P1 ;  /* 0x000000010000780c */ /* 0x000fe40004fa5470 */
[----:B------:R-:W-:Y:S02]  /*61c0*/  CS2R R66, SRZ ;  /* 0x0000000000427805 */ /* 0x000fe4000001ff00 */
[----:B------:R-:W-:Y:S02]  /*61d0*/  LOP3.LUT P4, R108, R92, 0xff, RZ, 0xc0, !PT ;  /* 0x000000ff5c6c7812 */ /* 0x000fe4000788c0ff */
[----:B------:R-:W-:Y:S02]  /*61e0*/  CS2R R64, SRZ ;  /* 0x0000000000407805 */ /* 0x000fe4000001ff00 */
[----:B------:R-:W-:Y:S02]  /*61f0*/  SEL R2, RZ, 0xffffffff, P3 ;  /* 0xffffffffff027807 */ /* 0x000fe40001800000 */
[----:B------:R-:W-:Y:S02]  /*6200*/  CS2R R58, SRZ ;  /* 0x00000000003a7805 */ /* 0x000fe4000001ff00 */
[----:B------:R-:W-:Y:S02]  /*6210*/  P2R R111, PR, RZ, 0x20 ;  /* 0x00000020ff6f7803 */ /* 0x000fe40000000000 */
[----:B------:R-:W-:Y:S02]  /*6220*/  CS2R R56, SRZ ;  /* 0x0000000000387805 */ /* 0x000fe4000001ff00 */
[----:B------:R-:W-:Y:S02]  /*6230*/  @P2 SEL R2, R3, R2, !P4 ;  /* 0x0000000203022207 */ /* 0x000fe40006000000 */
[----:B------:R-:W-:Y:S02]  /*6240*/  @P5 SHF.L.U32 R0, R101, 0x1f, RZ ;  /* 0x0000001f65005819 */ /* 0x000fe400000006ff */
[----:B------:R-:W-:Y:S02]  /*6250*/  LOP3.LUT R2, R2, 0x1, RZ, 0xc0, !PT ;  /* 0x0000000102027812 */ /* 0x000fe400078ec0ff */
[----:B------:R1:W3:Y:S02]  /*6260*/  @P5 SYNCS.PHASECHK.TRANS64.TRYWAIT P1, [UR48+0x80], R0 ;  /* 0x00008000ff0055a7 */ /* 0x0002e40008021130 */
[----:B------:R-:W-:Y:S04]  /*6270*/  ISETP.NE.U32.AND P2, PT, R2, 0x1, PT ;  /* 0x000000010200780c */ /* 0x000fe80003f45070 */
[----:B------:R-:W-:Y:S02]  /*6280*/  P2R R62, PR, RZ, 0x4 ;  /* 0x00000004ff3e7803 */ /* 0x000fe40000000000 */
[----:B-1----:R-:W-:Y:S04]  /*6290*/  SHF.L.U32 R0, R100, 0x1f, RZ ;  /* 0x0000001f64007819 */ /* 0x002fe800000006ff */
[----:B------:R1:W4:Y:S01]  /*62a0*/  SYNCS.PHASECHK.TRANS64.TRYWAIT P0, [R112+URZ+0xf0], R0 ;  /* 0x0000f000700075a7 */ /* 0x00032200080011ff */
[----:B---3--:R-:W-:Y:S01]  /*62b0*/  @P5 SEL R61, RZ, 0x1, !P1 ;  /* 0x00000001ff3d5807 */ /* 0x008fe20004800000 */
[----:B-1----:R-:W-:Y:S06]  /*62c0*/  @!P5 BRA `(.L_x_113) ;  /* 0x000000000058d947 */ /* 0x002fec0003800000 */
[----:B------:R-:W-:Y:S01]  /*62d0*/  IMAD.MOV.U32 R83, RZ, RZ, RZ ;  /* 0x000000ffff537224 */ /* 0x000fe200078e00ff */
[----:B------:R-:W-:Y:S01]  /*62e0*/  ISETP.NE.AND P1, PT, R61, RZ, PT ;  /* 0x000000ff3d00720c */ /* 0x000fe20003f25270 */
[----:B------:R-:W-:Y:S01]  /*62f0*/  BSSY B0, `(.L_x_114) ;  /* 0x000000c000007945 */ /* 0x000fe20003800000 */
[----:B------:R-:W-:Y:S02]  /*6300*/  CS2R R58, SRZ ;  /* 0x00000000003a7805 */ /* 0x000fe4000001ff00 */
[----:B------:R-:W-:Y:S02]  /*6310*/  CS2R R56, SRZ ;  /* 0x0000000000387805 */ /* 0x000fe4000001ff00 */
[----:B------:R-:W-:Y:S02]  /*6320*/  CS2R R66, SRZ ;  /* 0x0000000000427805 */ /* 0x000fe4000001ff00 */
[----:B------:R-:W-:Y:S02]  /*6330*/  CS2R R64, SRZ ;  /* 0x0000000000407805 */ /* 0x000fe4000001ff00 */
[----:B------:R-:W-:Y:S02]  /*6340*/  CS2R R74, SRZ ;  /* 0x00000000004a7805 */ /* 0x000fe4000001ff00 */
[----:B------:R-:W-:Y:S02]  /*6350*/  CS2R R72, SRZ ;  /* 0x0000000000487805 */ /* 0x000fe4000001ff00 */
[----:B------:R-:W-:Y:S01]  /*6360*/  CS2R R80, SRZ ;  /* 0x0000000000507805 */ /* 0x000fe2000001ff00 */
[----:B------:R-:W-:Y:S06]  /*6370*/  @P1 BRA `(.L_x_115) ;  /* 0x00000000000c1947 */ /* 0x000fec0003800000 */
[----:B------:R-:W-:Y:S04]  /*6380*/  SHF.L.U32 R3, R101, 0x1f, RZ ;  /* 0x0000001f65037819 */ /* 0x000fe800000006ff */
[----:B------:R-:W1:Y:S02]  /*6390*/  SYNCS.PHASECHK.TRANS64.TRYWAIT P1, [UR48+0x80], R3 ;  /* 0x00008003ff0075a7 */ /* 0x000e640008021130 */
[----:B-1----:R-:W-:Y:S05]  /*63a0*/  @!P1 BRA `(.L_x_116) ;  /* 0x0000004000109947 */ /* 0x002fea0003800000 */
.L_x_115:
[----:B------:R-:W-:Y:S05]  /*63b0*/  BSYNC B0 ;  /* 0x0000000000007941 */ /* 0x000fea0003800000 */
.L_x_114:
[----:B------:R-:W-:Y:S01]  /*63c0*/  ISETP.NE.AND P1, PT, R62, RZ, PT ;  /* 0x000000ff3e00720c */ /* 0x000fe20003f25270 */
[----:B------:R-:W-:Y:S11]  /*63d0*/  HFMA2 R60, -RZ, RZ, 0, 5.9604644775390625e-08 ;  /* 0x00000001ff3c7431 */ /* 0x000ff600000001ff */
[----:B------:R-:W-:Y:S01]  /*63e0*/  @!UPT UIADD3 URZ, UPT, UPT, URZ, URZ, URZ ;  /* 0x000000fffffff290 */ /* 0x000fe2000fffe0ff */
[----:B------:R3:W1:Y:S04]  /*63f0*/  @P1 LDS.128 R56, [R104] ;  /* 0x0000000068381984 */ /* 0x0006680000000c00 */
[----:B------:R3:W1:Y:S04]  /*6400*/  @P1 LDS.128 R64, [R103+0x10] ;  /* 0x0000100067401984 */ /* 0x0006680000000c00 */
[----:B------:R3:W1:Y:S04]  /*6410*/  @P1 LDS.128 R72, [R102+0x20] ;  /* 0x0000200066481984 */ /* 0x0006680000000c00 */
[----:B------:R3:W1:Y:S02]  /*6420*/  @P1 LDS.128 R80, [R110+0x30] ;  /* 0x000030006e501984 */ /* 0x0006640000000c00 */
.L_x_113:
[----:B------:R-:W-:Y:S05]  /*6430*/  BSYNC B1 ;  /* 0x0000000000017941 */ /* 0x000fea0003800000 */
.L_x_112:
[----:B-1----:R-:W-:Y:S04]  /*6440*/  SHF.R.U32.HI R2, RZ, 0x15, R48 ;  /* 0x00000015ff027819 */ /* 0x002fe80000011630 */
[----:B------:R-:W-:Y:S01]  /*6450*/  LOP3.LUT P1, RZ, R2, 0x3, R96, 0x48, !PT ;  /* 0x0000000302ff7812 */ /* 0x000fe20007824860 */
[----:B------:R-:W-:Y:S01]  /*6460*/  @!UPT UIADD3 URZ, UPT, UPT, URZ, URZ, URZ ;  /* 0x000000fffffff290 */ /* 0x000fe2000fffe0ff */
[----:B----4-:R-:W-:Y:S11]  /*6470*/  @P0 BRA `(.L_x_117) ;  /* 0x0000000000080947 */ /* 0x010ff60003800000 */
[----:B------:R-:W1:Y:S02]  /*6480*/  SYNCS.PHASECHK.TRANS64.TRYWAIT P0, [R112+URZ+0xf0], R0 ;  /* 0x0000f000700075a7 */ /* 0x000e6400080011ff */
[----:B-1----:R-:W-:Y:S05]  /*6490*/  @!P0 BRA `(.L_x_118) ;  /* 0x0000003c00ec8947 */ /* 0x002fea0003800000 */
.L_x_117:
[----:B------:R-:W-:Y:S05]  /*64a0*/  @!P1 BRA `(.L_x_119) ;  /* 0x0000000000409947 */ /* 0x000fea0003800000 */
[----:B------:R-:W4:Y:S01]  /*64b0*/  LDCU.64 UR8, c[0x4][0x70] ;  /* 0x01000e00ff0877ac */ /* 0x000f220008000a00 */
[----:B------:R-:W-:Y:S01]  /*64c0*/  MOV R3, 0x0 ;  /* 0x0000000000037802 */ /* 0x000fe20000000f00 */
[----:B------:R-:W-:Y:S02]  /*64d0*/  HFMA2 R12, -RZ, RZ, 0, 5.9604644775390625e-08 ;  /* 0x00000001ff0c7431 */ /* 0x000fe400000001ff */
[----:B------:R-:W-:Y:S02]  /*64e0*/  IMAD.MOV.U32 R8, RZ, RZ, 0x192 ;  /* 0x00000192ff087424 */ /* 0x000fe400078e00ff */
[----:B------:R-:W-:Y:S01]  /*64f0*/  IMAD.MOV.U32 R13, RZ, RZ, RZ ;  /* 0x000000ffff0d7224 */ /* 0x000fe200078e00ff */
[----:B------:R-:W5:Y:S01]  /*6500*/  LDCU.64 UR6, c[0x4][0x78] ;  /* 0x01000f00ff0677ac */ /* 0x000f620008000a00 */
[----:B------:R-:W1:Y:S01]  /*6510*/  LDC.64 R2, c[0x4][R3] ;  /* 0x0100000003027b82 */ /* 0x000e620000000a00 */
[----:B------:R-:W2:Y:S01]  /*6520*/  LDCU.64 UR4, c[0x4][0x10] ;  /* 0x01000200ff0477ac */ /* 0x000ea20008000a00 */
[----:B----4-:R-:W-:Y:S01]  /*6530*/  MOV R5, UR9 ;  /* 0x0000000900057c02 */ /* 0x010fe20008000f00 */
[----:B------:R-:W-:Y:S01]  /*6540*/  IMAD.U32 R4, RZ, RZ, UR8 ;  /* 0x00000008ff047e24 */ /* 0x000fe2000f8e00ff */
[----:B-----5:R-:W-:Y:S01]  /*6550*/  MOV R7, UR7 ;  /* 0x0000000700077c02 */ /* 0x020fe20008000f00 */
[----:B------:R-:W-:Y:S01]  /*6560*/  IMAD.U32 R6, RZ, RZ, UR6 ;  /* 0x00000006ff067e24 */ /* 0x000fe2000f8e00ff */
[----:B--2---:R-:W-:Y:S01]  /*6570*/  MOV R11, UR5 ;  /* 0x00000005000b7c02 */ /* 0x004fe20008000f00 */
[----:B------:R-:W-:Y:S02]  /*6580*/  IMAD.U32 R10, RZ, RZ, UR4 ;  /* 0x00000004ff0a7e24 */ /* 0x000fe4000f8e00ff */
[----:B------:R-:W-:Y:S07]  /*6590*/  LEPC R20, `(.L_x_119) ;  /* 0x000000001014794e */ /* 0x000fee0000000000 */
[----:B-1-3--:R-:W-:Y:S05]  /*65a0*/  CALL.ABS.NOINC R2 ;  /* 0x0000000002007343 */ /* 0x00afea0003c00000 */
.L_x_119:
[----:B------:R-:W-:Y:S05]  /*65b0*/  WARPSYNC.ALL ;  /* 0x0000000000007948 */ /* 0x000fea0003800000 */
[----:B------:R-:W-:Y:S01]  /*65c0*/  R2UR UR4, R48 ;  /* 0x00000000300472ca */ /* 0x000fe200000e0000 */
[--C-:B------:R-:W-:Y:S01]  /*65d0*/  HADD2.F32 R50, -RZ, R56.reuse.H0_H0 ;  /* 0x20000038ff327230 */ /* 0x100fe20000004100 */
[----:B------:R-:W-:Y:S01]  /*65e0*/  ISETP.NE.AND P0, PT, R106, RZ, PT ;  /* 0x000000ff6a00720c */ /* 0x000fe20003f05270 */
[----:B------:R-:W-:Y:S01]  /*65f0*/  HADD2.F32 R51, -RZ, R56.H1_H1 ;  /* 0x30000038ff337230 */ /* 0x000fe20000004100 */
[----:B------:R-:W-:Y:S01]  /*6600*/  BSSY.RECONVERGENT B0, `(.L_x_120) ;  /* 0x0000086000007945 */ /* 0x000fe20003800200 */
[--C-:B------:R-:W-:Y:S08]  /*6610*/  HADD2.F32 R52, -RZ, R57.reuse.H0_H0 ;  /* 0x20000039ff347230 */ /* 0x100ff00000004100 */
[----:B------:R-:W1:Y:S02]  /*6620*/  LDTM.x32 R4, tmem[UR4] ;  /* 0x00000004000479ee */ /* 0x000e6400082c0000 */
[C---:B-12---:R-:W-:Y:S01]  /*6630*/  FMUL R0, R47.reuse, R4 ;  /* 0x000000042f007220 */ /* 0x046fe20000400000 */
[C---:B------:R-:W-:Y:S01]  /*6640*/  FMUL R2, R47.reuse, R5 ;  /* 0x000000052f027220 */ /* 0x040fe20000400000 */
[C---:B------:R-:W-:Y:S01]  /*6650*/  FMUL R4, R47.reuse, R8 ;  /* 0x000000082f047220 */ /* 0x040fe20000400000 */
[----:B------:R-:W-:Y:S01]  /*6660*/  FMUL R3, R47, R6 ;  /* 0x000000062f037220 */ /* 0x000fe20000400000 */
[C---:B------:R-:W-:Y:S01]  /*6670*/  FFMA R0, R49.reuse, R50, R0 ;  /* 0x0000003231007223 */ /* 0x040fe20000000000 */
[----:B------:R-:W-:Y:S01]  /*6680*/  FFMA R2, R49, R51, R2 ;  /* 0x0000003331027223 */ /* 0x000fe20000000002 */
[C---:B------:R-:W-:Y:S01]  /*6690*/  FMUL R5, R47.reuse, R9 ;  /* 0x000000092f057220 */ /* 0x040fe20000400000 */
        /* <DEDUP_REMOVED lines=16> */
[----:B------:R-:W-:Y:S02]  /*67a0*/  HADD2.F32 R32, -RZ, R57.H1_H1 ;  /* 0x30000039ff207230 */ /* 0x000fe40000004100 */
[C---:B------:R-:W-:Y:S01]  /*67b0*/  FMUL R26, R47.reuse, R30 ;  /* 0x0000001e2f1a7220 */ /* 0x040fe20000400000 */
[----:B------:R-:W-:Y:S01]  /*67c0*/  FMUL R29, R47, R33 ;  /* 0x000000212f1d7220 */ /* 0x000fe20000400000 */
[--C-:B------:R-:W-:Y:S02]  /*67d0*/  HADD2.F32 R33, -RZ, R58.reuse.H0_H0 ;  /* 0x2000003aff217230 */ /* 0x100fe40000004100 */
[----:B------:R-:W-:Y:S01]  /*67e0*/  FFMA R3, R49, R52, R3 ;  /* 0x0000003431037223 */ /* 0x000fe20000000003 */
[C---:B------:R-:W-:Y:S01]  /*67f0*/  FMUL R7, R47.reuse, R7 ;  /* 0x000000072f077220 */ /* 0x040fe20000400000 */
[----:B------:R-:W-:Y:S01]  /*6800*/  FMUL R30, R47, R34 ;  /* 0x000000222f1e7220 */ /* 0x000fe20000400000 */
[----:B------:R-:W-:Y:S01]  /*6810*/  HADD2.F32 R34, -RZ, R58.H1_H1 ;  /* 0x3000003aff227230 */ /* 0x000fe20000004100 */
[----:B------:R-:W-:Y:S01]  /*6820*/  F2FP.F16.F32.PACK_AB R52, R2, R0 ;  /* 0x000000000234723e */ /* 0x000fe200000000ff */
[--C-:B------:R-:W-:Y:S02]  /*6830*/  HADD2.F32 R0, -RZ, R59.reuse.H0_H0 ;  /* 0x2000003bff007230 */ /* 0x100fe40000004100 */
[C---:B------:R-:W-:Y:S01]  /*6840*/  FFMA R7, R49.reuse, R32, R7 ;  /* 0x0000002031077223 */ /* 0x040fe20000000007 */
[----:B------:R-:W-:Y:S02]  /*6850*/  HADD2.F32 R2, -RZ, R59.H1_H1 ;  /* 0x3000003bff027230 */ /* 0x000fe40000004100 */
[C---:B------:R-:W-:Y:S01]  /*6860*/  FFMA R4, R49.reuse, R33, R4 ;  /* 0x0000002131047223 */ /* 0x040fe20000000004 */
[C---:B------:R-:W-:Y:S01]  /*6870*/  FFMA R5, R49.reuse, R34, R5 ;  /* 0x0000002231057223 */ /* 0x040fe20000000005 */
[----:B------:R-:W-:Y:S01]  /*6880*/  FFMA R6, R49, R0, R6 ;  /* 0x0000000031067223 */ /* 0x000fe20000000006 */
[--C-:B------:R-:W-:Y:S02]  /*6890*/  HADD2.F32 R0, -RZ, R64.reuse.H0_H0 ;  /* 0x20000040ff007230 */ /* 0x100fe40000004100 */
[----:B------:R-:W-:Y:S01]  /*68a0*/  FMUL R11, R47, R11 ;  /* 0x0000000b2f0b7220 */ /* 0x000fe20000400000 */
[----:B------:R-:W-:Y:S01]  /*68b0*/  F2FP.F16.F32.PACK_AB R53, R7, R3 ;  /* 0x000000030735723e */ /* 0x000fe200000000ff */
[--C-:B------:R-:W-:Y:S02]  /*68c0*/  HADD2.F32 R3, -RZ, R65.reuse.H0_H0 ;  /* 0x20000041ff037230 */ /* 0x100fe40000004100 */
[----:B------:R-:W-:Y:S01]  /*68d0*/  FMUL R15, R47, R15 ;  /* 0x0000000f2f0f7220 */ /* 0x000fe20000400000 */
[C---:B------:R-:W-:Y:S01]  /*68e0*/  FFMA R11, R49.reuse, R2, R11 ;  /* 0x00000002310b7223 */ /* 0x040fe2000000000b */
[----:B------:R-:W-:Y:S02]  /*68f0*/  HADD2.F32 R2, -RZ, R64.H1_H1 ;  /* 0x30000040ff027230 */ /* 0x000fe40000004100 */
[----:B------:R-:W-:Y:S01]  /*6900*/  FFMA R8, R49, R0, R8 ;  /* 0x0000000031087223 */ /* 0x000fe20000000008 */
[----:B------:R-:W-:Y:S02]  /*6910*/  HADD2.F32 R0, -RZ, R65.H1_H1 ;  /* 0x30000041ff007230 */ /* 0x000fe40000004100 */
[C---:B------:R-:W-:Y:S01]  /*6920*/  FMUL R19, R47.reuse, R19 ;  /* 0x000000132f137220 */ /* 0x040fe20000400000 */
[----:B------:R-:W-:Y:S01]  /*6930*/  FMUL R23, R47, R23 ;  /* 0x000000172f177220 */ /* 0x000fe20000400000 */
[C---:B------:R-:W-:Y:S01]  /*6940*/  FFMA R9, R49.reuse, R2, R9 ;  /* 0x0000000231097223 */ /* 0x040fe20000000009 */
[C---:B------:R-:W-:Y:S01]  /*6950*/  FFMA R10, R49.reuse, R3, R10 ;  /* 0x00000003310a7223 */ /* 0x040fe2000000000a */
[----:B------:R-:W-:Y:S01]  /*6960*/  FFMA R15, R49, R0, R15 ;  /* 0x00000000310f7223 */ /* 0x000fe2000000000f */
[--C-:B------:R-:W-:Y:S02]  /*6970*/  HADD2.F32 R2, -RZ, R66.reuse.H0_H0 ;  /* 0x20000042ff027230 */ /* 0x100fe40000004100 */
[----:B------:R-:W-:Y:S01]  /*6980*/  FMUL R27, R47, R27 ;  /* 0x0000001b2f1b7220 */ /* 0x000fe20000400000 */
[----:B------:R-:W-:Y:S01]  /*6990*/  HADD2.F32 R0, -RZ, R66.H1_H1 ;  /* 0x30000042ff007230 */ /* 0x000fe20000004100 */
[----:B------:R-:W-:Y:S01]  /*69a0*/  F2FP.F16.F32.PACK_AB R54, R5, R4 ;  /* 0x000000040536723e */ /* 0x000fe200000000ff */
[--C-:B------:R-:W-:Y:S02]  /*69b0*/  HADD2.F32 R3, -RZ, R67.reuse.H0_H0 ;  /* 0x20000043ff037230 */ /* 0x100fe40000004100 */
[C---:B------:R-:W-:Y:S01]  /*69c0*/  FFMA R12, R49.reuse, R2, R12 ;  /* 0x00000002310c7223 */ /* 0x040fe2000000000c */
[--C-:B------:R-:W-:Y:S02]  /*69d0*/  HADD2.F32 R2, -RZ, R72.reuse.H0_H0 ;  /* 0x20000048ff027230 */ /* 0x100fe40000004100 */
[C---:B------:R-:W-:Y:S01]  /*69e0*/  FFMA R13, R49.reuse, R0, R13 ;  /* 0x00000000310d7223 */ /* 0x040fe2000000000d */
[----:B------:R-:W-:Y:S02]  /*69f0*/  HADD2.F32 R0, -RZ, R67.H1_H1 ;  /* 0x30000043ff007230 */ /* 0x000fe40000004100 */
[----:B------:R-:W-:Y:S01]  /*6a00*/  FFMA R14, R49, R3, R14 ;  /* 0x00000003310e7223 */ /* 0x000fe2000000000e */
[----:B------:R-:W-:Y:S01]  /*6a10*/  HADD2.F32 R3, -RZ, R72.H1_H1 ;  /* 0x30000048ff037230 */ /* 0x000fe20000004100 */
[----:B------:R-:W-:Y:S01]  /*6a20*/  F2FP.F16.F32.PACK_AB R55, R11, R6 ;  /* 0x000000060b37723e */ /* 0x000fe200000000ff */
[----:B------:R-:W-:Y:S01]  /*6a30*/  FMUL R31, R47, R31 ;  /* 0x0000001f2f1f7220 */ /* 0x000fe20000400000 */
[C---:B------:R-:W-:Y:S01]  /*6a40*/  FFMA R19, R49.reuse, R0, R19 ;  /* 0x0000000031137223 */ /* 0x040fe20000000013 */
[--C-:B------:R-:W-:Y:S02]  /*6a50*/  HADD2.F32 R0, -RZ, R73.reuse.H0_H0 ;  /* 0x20000049ff007230 */ /* 0x100fe40000004100 */
[C---:B------:R-:W-:Y:S01]  /*6a60*/  FFMA R16, R49.reuse, R2, R16 ;  /* 0x0000000231107223 */ /* 0x040fe20000000010 */
[----:B------:R1:W-:Y:S01]  /*6a70*/  STS.128 [R104], R52 ;  /* 0x0000003468007388 */ /* 0x0003e20000000c00 */
[C---:B------:R-:W-:Y:S01]  /*6a80*/  FFMA R17, R49.reuse, R3, R17 ;  /* 0x0000000331117223 */ /* 0x040fe20000000011 */
[----:B------:R-:W-:Y:S02]  /*6a90*/  HADD2.F32 R2, -RZ, R73.H1_H1 ;  /* 0x30000049ff027230 */ /* 0x000fe40000004100 */
[----:B------:R-:W-:Y:S01]  /*6aa0*/  FFMA R18, R49, R0, R18 ;  /* 0x0000000031127223 */ /* 0x000fe20000000012 */
[--C-:B------:R-:W-:Y:S01]  /*6ab0*/  HADD2.F32 R0, -RZ, R74.reuse.H0_H0 ;  /* 0x2000004aff007230 */ /* 0x100fe20000004100 */
[----:B------:R-:W-:Y:S01]  /*6ac0*/  F2FP.F16.F32.PACK_AB R8, R9, R8 ;  /* 0x000000080908723e */ /* 0x000fe200000000ff */
[--C-:B------:R-:W-:Y:S02]  /*6ad0*/  HADD2.F32 R3, -RZ, R75.reuse.H0_H0 ;  /* 0x2000004bff037230 */ /* 0x100fe40000004100 */
[C---:B------:R-:W-:Y:S01]  /*6ae0*/  FFMA R23, R49.reuse, R2, R23 ;  /* 0x0000000231177223 */ /* 0x040fe20000000017 */
[----:B------:R-:W-:Y:S02]  /*6af0*/  HADD2.F32 R2, -RZ, R74.H1_H1 ;  /* 0x3000004aff027230 */ /* 0x000fe40000004100 */
[----:B------:R-:W-:Y:S01]  /*6b00*/  FFMA R20, R49, R0, R20 ;  /* 0x0000000031147223 */ /* 0x000fe20000000014 */
[----:B------:R-:W-:Y:S01]  /*6b10*/  HADD2.F32 R0, -RZ, R75.H1_H1 ;  /* 0x3000004bff007230 */ /* 0x000fe20000004100 */
[----:B------:R-:W-:Y:S01]  /*6b20*/  F2FP.F16.F32.PACK_AB R9, R15, R10 ;  /* 0x0000000a0f09723e */ /* 0x000fe200000000ff */
[----:B------:R-:W-:Y:S02]  /*6b30*/  HADD2.F32 R4, -RZ, R83.H0_H0 ;  /* 0x20000053ff047230 */ /* 0x000fe40000004100 */
[C---:B------:R-:W-:Y:S01]  /*6b40*/  FFMA R21, R49.reuse, R2, R21 ;  /* 0x0000000231157223 */ /* 0x040fe20000000015 */
[C---:B------:R-:W-:Y:S01]  /*6b50*/  FFMA R22, R49.reuse, R3, R22 ;  /* 0x0000000331167223 */ /* 0x040fe20000000016 */
[----:B------:R-:W-:Y:S01]  /*6b60*/  FFMA R27, R49, R0, R27 ;  /* 0x00000000311b7223 */ /* 0x000fe2000000001b */
[--C-:B------:R-:W-:Y:S01]  /*6b70*/  HADD2.F32 R2, -RZ, R80.reuse.H0_H0 ;  /* 0x20000050ff027230 */ /* 0x100fe20000004100 */
[----:B------:R-:W-:Y:S01]  /*6b80*/  F2FP.F16.F32.PACK_AB R10, R13, R12 ;  /* 0x0000000c0d0a723e */ /* 0x000fe200000000ff */
[----:B------:R-:W-:Y:S01]  /*6b90*/  HADD2.F32 R0, -RZ, R80.H1_H1 ;  /* 0x30000050ff007230 */ /* 0x000fe20000004100 */
[----:B------:R-:W-:Y:S01]  /*6ba0*/  F2FP.F16.F32.PACK_AB R11, R19, R14 ;  /* 0x0000000e130b723e */ /* 0x000fe200000000ff */
[--C-:B------:R-:W-:Y:S02]  /*6bb0*/  HADD2.F32 R3, -RZ, R81.reuse.H0_H0 ;  /* 0x20000051ff037230 */ /* 0x100fe40000004100 */
[C---:B------:R-:W-:Y:S01]  /*6bc0*/  FFMA R24, R49.reuse, R2, R24 ;  /* 0x0000000231187223 */ /* 0x040fe20000000018 */
[--C-:B------:R-:W-:Y:S02]  /*6bd0*/  HADD2.F32 R2, -RZ, R82.reuse.H0_H0 ;  /* 0x20000052ff027230 */ /* 0x100fe40000004100 */
[C---:B------:R-:W-:Y:S01]  /*6be0*/  FFMA R25, R49.reuse, R0, R25 ;  /* 0x0000000031197223 */ /* 0x040fe20000000019 */
[----:B------:R1:W-:Y:S01]  /*6bf0*/  STS.128 [R103+0x10], R8 ;  /* 0x0000100867007388 */ /* 0x0003e20000000c00 */
[----:B------:R-:W-:Y:S02]  /*6c00*/  HADD2.F32 R0, -RZ, R81.H1_H1 ;  /* 0x30000051ff007230 */ /* 0x000fe40000004100 */
[----:B------:R-:W-:Y:S01]  /*6c10*/  FFMA R26, R49, R3, R26 ;  /* 0x00000003311a7223 */ /* 0x000fe2000000001a */
[----:B------:R-:W-:Y:S01]  /*6c20*/  HADD2.F32 R3, -RZ, R82.H1_H1 ;  /* 0x30000052ff037230 */ /* 0x000fe20000004100 */
[----:B------:R-:W-:Y:S01]  /*6c30*/  F2FP.F16.F32.PACK_AB R16, R17, R16 ;  /* 0x000000101110723e */ /* 0x000fe200000000ff */
[----:B------:R-:W-:Y:S01]  /*6c40*/  HADD2.F32 R5, -RZ, R83.H1_H1 ;  /* 0x30000053ff057230 */ /* 0x000fe20000004100 */
[----:B------:R-:W-:Y:S01]  /*6c50*/  F2FP.F16.F32.PACK_AB R17, R23, R18 ;  /* 0x000000121711723e */ /* 0x000fe200000000ff */
[----:B------:R-:W-:Y:S01]  /*6c60*/  FFMA R31, R49, R0, R31 ;  /* 0x00000000311f7223 */ /* 0x000fe2000000001f */
[----:B------:R-:W-:Y:S01]  /*6c70*/  FMUL R35, R47, R35 ;  /* 0x000000232f237220 */ /* 0x000fe20000400000 */
[----:B------:R-:W-:Y:S01]  /*6c80*/  F2FP.F16.F32.PACK_AB R18, R21, R20 ;  /* 0x000000141512723e */ /* 0x000fe200000000ff */
[----:B------:R-:W-:Y:S01]  /*6c90*/  FFMA R28, R49, R2, R28 ;  /* 0x00000002311c7223 */ /* 0x000fe2000000001c */
[----:B------:R-:W-:Y:S01]  /*6ca0*/  F2FP.F16.F32.PACK_AB R19, R27, R22 ;  /* 0x000000161b13723e */ /* 0x000fe200000000ff */
[C---:B------:R-:W-:Y:S01]  /*6cb0*/  FFMA R29, R49.reuse, R3, R29 ;  /* 0x00000003311d7223 */ /* 0x040fe2000000001d */
[C---:B------:R-:W-:Y:S01]  /*6cc0*/  FFMA R30, R49.reuse, R4, R30 ;  /* 0x00000004311e7223 */ /* 0x040fe2000000001e */
[----:B------:R-:W-:Y:S01]  /*6cd0*/  FFMA R35, R49, R5, R35 ;  /* 0x0000000531237223 */ /* 0x000fe20000000023 */
[----:B------:R-:W-:Y:S01]  /*6ce0*/  F2FP.F16.F32.PACK_AB R24, R25, R24 ;  /* 0x000000181918723e */ /* 0x000fe200000000ff */
[----:B------:R1:W-:Y:S01]  /*6cf0*/  STS.128 [R102+0x20], R16 ;  /* 0x0000201066007388 */ /* 0x0003e20000000c00 */
[----:B------:R-:W-:Y:S02]  /*6d00*/  F2FP.F16.F32.PACK_AB R25, R31, R26 ;  /* 0x0000001a1f19723e */ /* 0x000fe400000000ff */
[----:B------:R-:W-:Y:S02]  /*6d10*/  F2FP.F16.F32.PACK_AB R26, R29, R28 ;  /* 0x0000001c1d1a723e */ /* 0x000fe400000000ff */
[----:B------:R-:W-:Y:S05]  /*6d20*/  F2FP.F16.F32.PACK_AB R27, R35, R30 ;  /* 0x0000001e231b723e */ /* 0x000fea00000000ff */
[----:B------:R1:W-:Y:S01]  /*6d30*/  STS.128 [R110+0x30], R24 ;  /* 0x000030186e007388 */ /* 0x0003e20000000c00 */
[----:B------:R-:W-:Y:S01]  /*6d40*/  @!PT LDS RZ, [RZ] ;  /* 0x00000000fffff984 */ /* 0x000fe20000000800 */
[----:B------:R-:W-:Y:S01]  /*6d50*/  @!PT LDS RZ, [RZ] ;  /* 0x00000000fffff984 */ /* 0x000fe20000000800 */
[----:B------:R-:W-:Y:S01]  /*6d60*/  @!PT LDS RZ, [RZ] ;  /* 0x00000000fffff984 */ /* 0x000fe20000000800 */
[----:B------:R-:W-:Y:S01]  /*6d70*/  @!PT LDS RZ, [RZ] ;  /* 0x00000000fffff984 */ /* 0x000fe20000000800 */
[----:B------:R2:W-:Y:S07]  /*6d80*/  MEMBAR.ALL.CTA ;  /* 0x0000000000007992 */ /* 0x0005ee0000008000 */
[----:B--2---:R-:W2:Y:S02]  /*6d90*/  FENCE.VIEW.ASYNC.S ;  /* 0x00000000000073c6 */ /* 0x004ea40000000000 */
[----:B--2---:R-:W-:Y:S06]  /*6da0*/  BAR.SYNC.DEFER_BLOCKING 0x1, 0x80 ;  /* 0x0042000000007b1d */ /* 0x004fec0000010000 */
[----:B------:R-:W-:Y:S05]  /*6db0*/  @P0 BRA `(.L_x_121) ;  /* 0x0000000000280947 */ /* 0x000fea0003800000 */
[----:B------:R-:W-:Y:S02]  /*6dc0*/  UIADD3 UR4, UPT, UPT, UR48, 0x200, URZ ;  /* 0x0000020030047890 */ /* 0x000fe4000fffe0ff */
[----:B------:R-:W-:Y:S01]  /*6dd0*/  UIADD3 UR6, UP0, UPT, UR52, 0x680, URZ ;  /* 0x0000068034067890 */ /* 0x000fe2000ff1e0ff */
[----:B------:R-:W-:Y:S03]  /*6de0*/  UMOV UR43, UR36 ;  /* 0x00000024002b7c82 */ /* 0x000fe60008000000 */
[----:B------:R-:W-:Y:S01]  /*6df0*/  MOV R97, UR4 ;  /* 0x0000000400617c02 */ /* 0x000fe20008000f00 */
[----:B------:R-:W-:Y:S03]  /*6e00*/  UIADD3.X UR7, UPT, UPT, URZ, UR53, URZ, UP0, !UPT ;  /* 0x00000035ff077290 */ /* 0x000fe600087fe4ff */
[----:B------:R-:W-:Y:S11]  /*6e10*/  R2UR UR40, R97 ;  /* 0x00000000612872ca */ /* 0x000ff600000e0000 */
[----:B------:R-:W-:Y:S02]  /*6e20*/  @!UPT UIADD3 URZ, UPT, UPT, URZ, URZ, URZ ;  /* 0x000000fffffff290 */ /* 0x000fe4000fffe0ff */
[----:B------:R2:W-:Y:S01]  /*6e30*/  UTMASTG.3D [UR40], [UR6] ;  /* 0x00000028060073b5 */ /* 0x0005e20008010000 */
[----:B------:R0:W-:Y:S01]  /*6e40*/  UTMACMDFLUSH ;  /* 0x00000000000079b7 */ /* 0x0001e20000000000 */
[----:B--2---:R-:W-:Y:S04]  /*6e50*/  DEPBAR.LE SB0, 0x1 ;  /* 0x000080400000791a */ /* 0x004fe80000000000 */
.L_x_121:
[----:B------:R-:W-:Y:S05]  /*6e60*/  BSYNC.RECONVERGENT B0 ;  /* 0x0000000000007941 */ /* 0x000fea0003800200 */
.L_x_120:
[----:B------:R-:W-:Y:S01]  /*6e70*/  BAR.SYNC.DEFER_BLOCKING 0x1, 0x80 ;  /* 0x0042000000007b1d */ /* 0x000fe20000010000 */
[----:B------:R-:W-:Y:S01]  /*6e80*/  ISETP.NE.AND P1, PT, R111, RZ, PT ;  /* 0x000000ff6f00720c */ /* 0x000fe20003f25270 */
[----:B------:R-:W-:Y:S01]  /*6e90*/  UISETP.NE.AND UP0, UPT, UR49, URZ, UPT ;  /* 0x000000ff3100728c */ /* 0x000fe2000bf05270 */
[----:B------:R-:W-:Y:S11]  /*6ea0*/  LEA R2, R60, UR48, 0x3 ;  /* 0x000000303c027c11 */ /* 0x000ff6000f8e18ff */
[----:B------:R-:W-:Y:S01]  /*6eb0*/  @P1 SHF.L.U32 R3, R101, 0x1f, RZ ;  /* 0x0000001f65031819 */ /* 0x000fe200000006ff */
[----:B------:R-:W-:Y:S06]  /*6ec0*/  BRA.U !UP0, `(.L_x_122) ;  /* 0x0000000108247547 */ /* 0x000fec000b800000 */
[----:B------:R-:W-:Y:S01]  /*6ed0*/  IMAD.U32 R4, RZ, RZ, UR51 ;  /* 0x00000033ff047e24 */ /* 0x000fe2000f8e00ff */
[----:B------:R-:W-:Y:S01]  /*6ee0*/  MOV R0, UR37 ;  /* 0x0000002500007c02 */ /* 0x000fe20008000f00 */
[----:B------:R-:W-:Y:S03]  /*6ef0*/  UIADD3 UR51, UPT, UPT, UR51, 0x1, URZ ;  /* 0x0000000133337890 */ /* 0x000fe6000fffe0ff */
[----:B------:R-:W-:Y:S01]  /*6f00*/  @P1 LEA R4, R4, UR48, 0x3 ;  /* 0x0000003004041c11 */ /* 0x000fe2000f8e18ff */
[----:B------:R-:W-:Y:S04]  /*6f10*/  UISETP.NE.AND UP0, UPT, UR51, 0x4, UPT ;  /* 0x000000043300788c */ /* 0x000fe8000bf05270 */
[----:B------:R-:W-:Y:S01]  /*6f20*/  @P1 VIADD R4, R4, 0xa0 ;  /* 0x000000a004041836 */ /* 0x000fe20000000000 */
[----:B------:R-:W-:Y:S04]  /*6f30*/  USEL UR51, UR51, URZ, UP0 ;  /* 0x000000ff33337287 */ /* 0x000fe80008000000 */
[----:B------:R-:W-:Y:S04]  /*6f40*/  @P1 PRMT R0, R0, 0x654, R4 ;  /* 0x0000065400001816 */ /* 0x000fe80000000004 */
[----:B------:R2:W-:Y:S04]  /*6f50*/  @P1 SYNCS.ARRIVE.TRANS64.RED.A1T0 RZ, [R0+URZ], RZ ;  /* 0x000000ff00ff19a7 */ /* 0x0005e800081004ff */
.L_x_122:
[----:B------:R-:W4:Y:S01]  /*6f60*/  @P1 SYNCS.PHASECHK.TRANS64.TRYWAIT P0, [R2+URZ+0x80], R3 ;  /* 0x00008003020015a7 */ /* 0x000f2200080011ff */
[----:B------:R-:W-:Y:S01]  /*6f70*/  BSSY B1, `(.L_x_123) ;  /* 0x0000016000017945 */ /* 0x000fe20003800000 */
[----:B----4-:R-:W-:Y:S03]  /*6f80*/  @P1 SEL R61, RZ, 0x1, !P0 ;  /* 0x00000001ff3d1807 */ /* 0x010fe60004000000 */
[----:B------:R-:W-:Y:S05]  /*6f90*/  @!P1 BRA `(.L_x_124) ;  /* 0x00000000004c9947 */ /* 0x000fea0003800000 */
[----:B------:R-:W-:Y:S01]  /*6fa0*/  ISETP.NE.AND P0, PT, R61, RZ, PT ;  /* 0x000000ff3d00720c */ /* 0x000fe20003f05270 */
[----:B------:R-:W-:Y:S01]  /*6fb0*/  BSSY B0, `(.L_x_125) ;  /* 0x000000b000007945 */ /* 0x000fe20003800000 */
[----:B------:R-:W-:Y:S11]  /*6fc0*/  ISETP.NE.AND P1, PT, R62, RZ, PT ;  /* 0x000000ff3e00720c */ /* 0x000ff60003f25270 */
[----:B------:R-:W-:Y:S02]  /*6fd0*/  @!UPT UIADD3 URZ, UPT, UPT, URZ, URZ, URZ ;  /* 0x000000fffffff290 */ /* 0x000fe4000fffe0ff */
[C---:B------:R-:W-:Y:S01]  /*6fe0*/  @P1 IMAD R6, R60.reuse, 0x2000, R104 ;  /* 0x000020003c061824 */ /* 0x040fe200078e0268 */
[C---:B------:R-:W-:Y:S01]  /*6ff0*/  @P1 LEA R4, R60.reuse, R102, 0xd ;  /* 0x000000663c041211 */ /* 0x040fe200078e68ff */
[C---:B------:R-:W-:Y:S02]  /*7000*/  @P1 IMAD R5, R60.reuse, 0x2000, R103 ;  /* 0x000020003c051824 */ /* 0x040fe400078e0267 */
[----:B------:R-:W-:Y:S01]  /*7010*/  @P1 IMAD R3, R60, 0x2000, R110 ;  /* 0x000020003c031824 */ /* 0x000fe200078e026e */
[----:B------:R-:W-:Y:S06]  /*7020*/  @P0 BRA `(.L_x_126) ;  /* 0x00000000000c0947 */ /* 0x000fec0003800000 */
[----:B--2---:R-:W-:Y:S04]  /*7030*/  SHF.L.U32 R0, R101, 0x1f, RZ ;  /* 0x0000001f65007819 */ /* 0x004fe800000006ff */
[----:B------:R-:W2:Y:S02]  /*7040*/  SYNCS.PHASECHK.TRANS64.TRYWAIT P0, [R2+URZ+0x80], R0 ;  /* 0x00008000020075a7 */ /* 0x000ea400080011ff */
[----:B--2---:R-:W-:Y:S05]  /*7050*/  @!P0 BRA `(.L_x_127) ;  /* 0x0000003400108947 */ /* 0x004fea0003800000 */
.L_x_126:
[----:B------:R-:W-:Y:S05]  /*7060*/  BSYNC B0 ;  /* 0x0000000000007941 */ /* 0x000fea0003800000 */
.L_x_125:
[----:B------:R-:W-:Y:S02]  /*7070*/  ISETP.NE.AND P0, PT, R62, RZ, PT ;  /* 0x000000ff3e00720c */ /* 0x000fe40003f05270 */
[----:B------:R-:W-:Y:S11]  /*7080*/  IADD3 R60, PT, PT, R60, 0x1, RZ ;  /* 0x000000013c3c7810 */ /* 0x000ff60007ffe0ff */
[----:B------:R4:W1:Y:S04]  /*7090*/  @P0 LDS.128 R56, [R6] ;  /* 0x0000000006380984 */ /* 0x0008680000000c00 */
[----:B------:R4:W1:Y:S04]  /*70a0*/  @P0 LDS.128 R64, [R5+0x10] ;  /* 0x0000100005400984 */ /* 0x0008680000000c00 */
[----:B------:R4:W1:Y:S04]  /*70b0*/  @P0 LDS.128 R72, [R4+0x20] ;  /* 0x0000200004480984 */ /* 0x0008680000000c00 */
[----:B------:R4:W1:Y:S02]  /*70c0*/  @P0 LDS.128 R80, [R3+0x30] ;  /* 0x0000300003500984 */ /* 0x0008640000000c00 */
.L_x_124:
[----:B------:R-:W-:Y:S05]  /*70d0*/  BSYNC B1 ;  /* 0x0000000000017941 */ /* 0x000fea0003800000 */
.L_x_123:
[----:B--2---:R-:W-:Y:S05]  /*70e0*/  VIADD R0, R48, 0x20 ;  /* 0x0000002030007836 */ /* 0x004fea0000000000 */
[----:B------:R-:W-:Y:S04]  /*70f0*/  SHF.R.U32.HI R0, RZ, 0x15, R0 ;  /* 0x00000015ff007819 */ /* 0x000fe80000011600 */
[----:B------:R-:W-:Y:S11]  /*7100*/  LOP3.LUT P0, RZ, R0, 0x3, R96, 0x48, !PT ;  /* 0x0000000300ff7812 */ /* 0x000ff60007804860 */
[----:B------:R-:W-:Y:S02]  /*7110*/  @!UPT UIADD3 URZ, UPT, UPT, URZ, URZ, URZ ;  /* 0x000000fffffff290 */ /* 0x000fe4000fffe0ff */
[----:B------:R-:W-:Y:S05]  /*7120*/  @!P0 BRA `(.L_x_128) ;  /* 0x0000000000408947 */ /* 0x000fea0003800000 */
[----:B------:R-:W2:Y:S01]  /*7130*/  LDCU.64 UR8, c[0x4][0x70] ;  /* 0x01000e00ff0877ac */ /* 0x000ea20008000a00 */
[----:B----4-:R-:W-:Y:S01]  /*7140*/  MOV R3, 0x0 ;  /* 0x0000000000037802 */ /* 0x010fe20000000f00 */
[----:B------:R-:W-:Y:S02]  /*7150*/  HFMA2 R12, -RZ, RZ, 0, 5.9604644775390625e-08 ;  /* 0x00000001ff0c7431 */ /* 0x000fe400000001ff */
[----:B-1----:R-:W-:Y:S02]  /*7160*/  IMAD.MOV.U32 R8, RZ, RZ, 0x192 ;  /* 0x00000192ff087424 */ /* 0x002fe400078e00ff */
[----:B------:R-:W-:Y:S01]  /*7170*/  IMAD.MOV.U32 R13, RZ, RZ, RZ ;  /* 0x000000ffff0d7224 */ /* 0x000fe200078e00ff */
[----:B------:R-:W1:Y:S01]  /*7180*/  LDCU.64 UR6, c[0x4][0x78] ;  /* 0x01000f00ff0677ac */ /* 0x000e620008000a00 */
[----:B------:R-:W4:Y:S01]  /*7190*/  LDC.64 R2, c[0x4][R3] ;  /* 0x0100000003027b82 */ /* 0x000f220000000a00 */
[----:B------:R-:W5:Y:S01]  /*71a0*/  LDCU.64 UR4, c[0x4][0x10] ;  /* 0x01000200ff0477ac */ /* 0x000f620008000a00 */
[----:B--2---:R-:W-:Y:S01]  /*71b0*/  MOV R5, UR9 ;  /* 0x0000000900057c02 */ /* 0x004fe20008000f00 */
[----:B------:R-:W-:Y:S01]  /*71c0*/  IMAD.U32 R4, RZ, RZ, UR8 ;  /* 0x00000008ff047e24 */ /* 0x000fe2000f8e00ff */
[----:B-1----:R-:W-:Y:S01]  /*71d0*/  MOV R7, UR7 ;  /* 0x0000000700077c02 */ /* 0x002fe20008000f00 */
[----:B------:R-:W-:Y:S01]  /*71e0*/  IMAD.U32 R6, RZ, RZ, UR6 ;  /* 0x00000006ff067e24 */ /* 0x000fe2000f8e00ff */
[----:B-----5:R-:W-:Y:S01]  /*71f0*/  MOV R11, UR5 ;  /* 0x00000005000b7c02 */ /* 0x020fe20008000f00 */
[----:B------:R-:W-:Y:S02]  /*7200*/  IMAD.U32 R10, RZ, RZ, UR4 ;  /* 0x00000004ff0a7e24 */ /* 0x000fe4000f8e00ff */
[----:B------:R-:W-:Y:S07]  /*7210*/  LEPC R20, `(.L_x_128) ;  /* 0x000000001014794e */ /* 0x000fee0000000000 */
[----:B---34-:R-:W-:Y:S05]  /*7220*/  CALL.ABS.NOINC R2 ;  /* 0x0000000002007343 */ /* 0x018fea0003c00000 */
.L_x_128:
[----:B------:R-:W-:Y:S05]  /*7230*/  WARPSYNC.ALL ;  /* 0x0000000000007948 */ /* 0x000fea0003800000 */
[----:B------:R-:W-:Y:S01]  /*7240*/  R2UR UR4, R48 ;  /* 0x00000000300472ca */ /* 0x000fe200000e0000 */
[--C-:B-1--4-:R-:W-:Y:S01]  /*7250*/  HADD2.F32 R3, -RZ, R56.reuse.H0_H0 ;  /* 0x20000038ff037230 */ /* 0x112fe20000004100 */
[----:B------:R-:W-:Y:S01]  /*7260*/  ISETP.NE.AND P6, PT, R111, RZ, PT ;  /* 0x000000ff6f00720c */ /* 0x000fe20003fc5270 */
[--C-:B------:R-:W-:Y:S01]  /*7270*/  HADD2.F32 R51, -RZ, R57.reuse.H1_H1 ;  /* 0x30000039ff337230 */ /* 0x100fe20000004100 */
[----:B------:R-:W-:Y:S01]  /*7280*/  MOV R50, UR51 ;  /* 0x0000003300327c02 */ /* 0x000fe20008000f00 */
[----:B------:R-:W-:Y:S01]  /*7290*/  BSSY.RECONVERGENT B0, `(.L_x_129) ;  /* 0x000008c000007945 */ /* 0x000fe20003800200 */
[----:B------:R-:W-:Y:S02]  /*72a0*/  MOV R63, UR37 ;  /* 0x00000025003f7c02 */ /* 0x000fe40008000f00 */
[----:B------:R-:W-:Y:S05]  /*72b0*/  ISETP.NE.AND P0, PT, R106, RZ, PT ;  /* 0x000000ff6a00720c */ /* 0x000fea0003f05270 */
[----:B------:R-:W1:Y:S02]  /*72c0*/  LDTM.x32 R4, tmem[UR4+0x20] ;  /* 0x00002004000479ee */ /* 0x000e6400082c0000 */
[----:B------:R-:W-:Y:S04]  /*72d0*/  @P6 LEA R50, R50, UR48, 0x3 ;  /* 0x0000003032326c11 */ /* 0x000fe8000f8e18ff */
[----:B------:R-:W-:Y:S04]  /*72e0*/  @P6 IADD3 R50, PT, PT, R50, 0xa0, RZ ;  /* 0x000000a032326810 */ /* 0x000fe80007ffe0ff */
[----:B------:R-:W-:Y:S01]  /*72f0*/  @P6 PRMT R63, R63, 0x654, R50 ;  /* 0x000006543f3f6816 */ /* 0x000fe20000000032 */
[----:B------:R-:W-:Y:S02]  /*7300*/  HADD2.F32 R50, -RZ, R57.H0_H0 ;  /* 0x20000039ff327230 */ /* 0x000fe40000004100 */
[C---:B-1----:R-:W-:Y:S01]  /*7310*/  FMUL R0, R47.reuse, R4 ;  /* 0x000000042f007220 */ /* 0x042fe20000400000 */
[----:B------:R-:W-:Y:S02]  /*7320*/  HADD2.F32 R4, -RZ, R56.H1_H1 ;  /* 0x30000038ff047230 */ /* 0x000fe40000004100 */
[C---:B------:R-:W-:Y:S01]  /*7330*/  FMUL R2, R47.reuse, R5 ;  /* 0x000000052f027220 */ /* 0x040fe20000400000 */
[----:B------:R-:W-:Y:S01]  /*7340*/  FMUL R7, R47, R7 ;  /* 0x000000072f077220 */ /* 0x000fe20000400000 */
[----:B------:R-:W-:Y:S01]  /*7350*/  FFMA R0, R49, R3, R0 ;  /* 0x0000000331007223 */ /* 0x000fe20000000000 */
[----:B------:R-:W-:Y:S01]  /*7360*/  FMUL R3, R47, R6 ;  /* 0x000000062f037220 */ /* 0x000fe20000400000 */
[----:B------:R-:W-:Y:S01]  /*7370*/  FFMA R2, R49, R4, R2 ;  /* 0x0000000431027223 */ /* 0x000fe20000000002 */
[C---:B------:R-:W-:Y:S01]  /*7380*/  FMUL R4, R47.reuse, R8 ;  /* 0x000000082f047220 */ /* 0x040fe20000400000 */
[----:B------:R-:W-:Y:S01]  /*7390*/  FMUL R8, R47, R12 ;  /* 0x0000000c2f087220 */ /* 0x000fe20000400000 */
[----:B------:R-:W-:Y:S01]  /*73a0*/  FFMA R3, R49, R50, R3 ;  /* 0x0000003231037223 */ /* 0x000fe20000000003 */
[C---:B------:R-:W-:Y:S01]  /*73b0*/  FMUL R12, R47.reuse, R16 ;  /* 0x000000102f0c7220 */ /* 0x040fe20000400000 */
[C---:B------:R-:W-:Y:S01]  /*73c0*/  FMUL R16, R47.reuse, R20 ;  /* 0x000000142f107220 */ /* 0x040fe20000400000 */
[C---:B------:R-:W-:Y:S01]  /*73d0*/  FMUL R20, R47.reuse, R24 ;  /* 0x000000182f147220 */ /* 0x040fe20000400000 */
[C---:B------:R-:W-:Y:S01]  /*73e0*/  FMUL R24, R47.reuse, R28 ;  /* 0x0000001c2f187220 */ /* 0x040fe20000400000 */
[C---:B------:R-:W-:Y:S01]  /*73f0*/  FMUL R28, R47.reuse, R32 ;  /* 0x000000202f1c7220 */ /* 0x040fe20000400000 */
[--C-:B------:R-:W-:Y:S01]  /*7400*/  HADD2.F32 R32, -RZ, R58.reuse.H0_H0 ;  /* 0x2000003aff207230 */ /* 0x100fe20000004100 */
[----:B------:R-:W-:Y:S01]  /*7410*/  F2FP.F16.F32.PACK_AB R52, R2, R0 ;  /* 0x000000000234723e */ /* 0x000fe200000000ff */
[----:B------:R-:W-:Y:S02]  /*7420*/  HADD2.F32 R0, -RZ, R58.H1_H1 ;  /* 0x3000003aff007230 */ /* 0x000fe40000004100 */
[----:B------:R-:W-:Y:S01]  /*7430*/  FMUL R5, R47, R9 ;  /* 0x000000092f057220 */ /* 0x000fe20000400000 */
[--C-:B------:R-:W-:Y:S02]  /*7440*/  HADD2.F32 R2, -RZ, R59.reuse.H0_H0 ;  /* 0x2000003bff027230 */ /* 0x100fe40000004100 */
[C---:B------:R-:W-:Y:S01]  /*7450*/  FFMA R7, R49.reuse, R51, R7 ;  /* 0x0000003331077223 */ /* 0x040fe20000000007 */
[C---:B------:R-:W-:Y:S01]  /*7460*/  FFMA R4, R49.reuse, R32, R4 ;  /* 0x0000002031047223 */ /* 0x040fe20000000004 */
[----:B------:R-:W-:Y:S02]  /*7470*/  HADD2.F32 R32, -RZ, R59.H1_H1 ;  /* 0x3000003bff207230 */ /* 0x000fe40000004100 */
[----:B------:R-:W-:Y:S01]  /*7480*/  FFMA R5, R49, R0, R5 ;  /* 0x0000000031057223 */ /* 0x000fe20000000005 */
[--C-:B------:R-:W-:Y:S01]  /*7490*/  HADD2.F32 R0, -RZ, R64.reuse.H0_H0 ;  /* 0x20000040ff007230 */ /* 0x100fe20000004100 */
[----:B------:R-:W-:Y:S01]  /*74a0*/  F2FP.F16.F32.PACK_AB R53, R7, R3 ;  /* 0x000000030735723e */ /* 0x000fe200000000ff */
[----:B------:R-:W-:Y:S01]  /*74b0*/  FMUL R6, R47, R10 ;  /* 0x0000000a2f067220 */ /* 0x000fe20000400000 */
[--C-:B------:R-:W-:Y:S01]  /*74c0*/  HADD2.F32 R3, -RZ, R65.reuse.H0_H0 ;  /* 0x20000041ff037230 */ /* 0x100fe20000004100 */
[----:B------:R-:W-:Y:S01]  /*74d0*/  F2FP.F16.F32.PACK_AB R54, R5, R4 ;  /* 0x000000040536723e */ /* 0x000fe200000000ff */
[----:B------:R-:W-:Y:S01]  /*74e0*/  FMUL R11, R47, R11 ;  /* 0x0000000b2f0b7220 */ /* 0x000fe20000400000 */
[----:B------:R-:W-:Y:S01]  /*74f0*/  FFMA R6, R49, R2, R6 ;  /* 0x0000000231067223 */ /* 0x000fe20000000006 */
[----:B------:R-:W-:Y:S02]  /*7500*/  HADD2.F32 R2, -RZ, R64.H1_H1 ;  /* 0x30000040ff027230 */ /* 0x000fe40000004100 */
[----:B------:R-:W-:Y:S01]  /*7510*/  FMUL R9, R47, R13 ;  /* 0x0000000d2f097220 */ /* 0x000fe20000400000 */
[C---:B------:R-:W-:Y:S01]  /*7520*/  FFMA R11, R49.reuse, R32, R11 ;  /* 0x00000020310b7223 */ /* 0x040fe2000000000b */
[----:B------:R-:W-:Y:S01]  /*7530*/  FFMA R8, R49, R0, R8 ;  /* 0x0000000031087223 */ /* 0x000fe20000000008 */
[C---:B------:R-:W-:Y:S01]  /*7540*/  FMUL R10, R47.reuse, R14 ;  /* 0x0000000e2f0a7220 */ /* 0x040fe20000400000 */
[----:B------:R-:W-:Y:S02]  /*7550*/  HADD2.F32 R0, -RZ, R65.H1_H1 ;  /* 0x30000041ff007230 */ /* 0x000fe40000004100 */
[----:B------:R-:W-:Y:S01]  /*7560*/  FMUL R15, R47, R15 ;  /* 0x0000000f2f0f7220 */ /* 0x000fe20000400000 */
[C---:B------:R-:W-:Y:S01]  /*7570*/  FFMA R9, R49.reuse, R2, R9 ;  /* 0x0000000231097223 */ /* 0x040fe20000000009 */
[C---:B------:R-:W-:Y:S01]  /*7580*/  FFMA R10, R49.reuse, R3, R10 ;  /* 0x00000003310a7223 */ /* 0x040fe2000000000a */
[--C-:B------:R-:W-:Y:S02]  /*7590*/  HADD2.F32 R2, -RZ, R66.reuse.H0_H0 ;  /* 0x20000042ff027230 */ /* 0x100fe40000004100 */
[----:B------:R-:W-:Y:S01]  /*75a0*/  FFMA R15, R49, R0, R15 ;  /* 0x00000000310f7223 */ /* 0x000fe2000000000f */
[----:B------:R-:W-:Y:S02]  /*75b0*/  HADD2.F32 R3, -RZ, R66.H1_H1 ;  /* 0x30000042ff037230 */ /* 0x000fe40000004100 */
[C---:B------:R-:W-:Y:S01]  /*75c0*/  FMUL R13, R47.reuse, R17 ;  /* 0x000000112f0d7220 */ /* 0x040fe20000400000 */
[--C-:B------:R-:W-:Y:S02]  /*75d0*/  HADD2.F32 R0, -RZ, R67.reuse.H0_H0 ;  /* 0x20000043ff007230 */ /* 0x100fe40000004100 */
[----:B------:R-:W-:Y:S01]  /*75e0*/  FMUL R14, R47, R18 ;  /* 0x000000122f0e7220 */ /* 0x000fe20000400000 */
[C---:B------:R-:W-:Y:S01]  /*75f0*/  FFMA R12, R49.reuse, R2, R12 ;  /* 0x00000002310c7223 */ /* 0x040fe2000000000c */
[C---:B------:R-:W-:Y:S01]  /*7600*/  FFMA R13, R49.reuse, R3, R13 ;  /* 0x00000003310d7223 */ /* 0x040fe2000000000d */
[----:B------:R-:W-:Y:S02]  /*7610*/  HADD2.F32 R2, -RZ, R67.H1_H1 ;  /* 0x30000043ff027230 */ /* 0x000fe40000004100 */
[----:B------:R-:W-:Y:S01]  /*7620*/  FFMA R14, R49, R0, R14 ;  /* 0x00000000310e7223 */ /* 0x000fe2000000000e */
[C---:B------:R-:W-:Y:S01]  /*7630*/  FMUL R19, R47.reuse, R19 ;  /* 0x000000132f137220 */ /* 0x040fe20000400000 */
[--C-:B------:R-:W-:Y:S02]  /*7640*/  HADD2.F32 R0, -RZ, R72.reuse.H0_H0 ;  /* 0x20000048ff007230 */ /* 0x100fe40000004100 */
[----:B------:R-:W-:Y:S01]  /*7650*/  FMUL R17, R47, R21 ;  /* 0x000000152f117220 */ /* 0x000fe20000400000 */
[--C-:B------:R-:W-:Y:S02]  /*7660*/  HADD2.F32 R3, -RZ, R73.reuse.H0_H0 ;  /* 0x20000049ff037230 */ /* 0x100fe40000004100 */
[C---:B------:R-:W-:Y:S01]  /*7670*/  FFMA R19, R49.reuse, R2, R19 ;  /* 0x0000000231137223 */ /* 0x040fe20000000013 */
[----:B------:R-:W-:Y:S02]  /*7680*/  HADD2.F32 R2, -RZ, R72.H1_H1 ;  /* 0x30000048ff027230 */ /* 0x000fe40000004100 */
        /* <DEDUP_REMOVED lines=9> */
[----:B------:R-:W-:Y:S01]  /*7720*/  FMUL R21, R47, R25 ;  /* 0x000000192f157220 */ /* 0x000fe20000400000 */
[----:B------:R-:W-:Y:S01]  /*7730*/  F2FP.F16.F32.PACK_AB R55, R11, R6 ;  /* 0x000000060b37723e */ /* 0x000fe200000000ff */
[--C-:B------:R-:W-:Y:S02]  /*7740*/  HADD2.F32 R3, -RZ, R75.reuse.H0_H0 ;  /* 0x2000004bff037230 */ /* 0x100fe40000004100 */
[----:B------:R-:W-:Y:S01]  /*7750*/  FMUL R22, R47, R26 ;  /* 0x0000001a2f167220 */ /* 0x000fe20000400000 */
[C---:B------:R-:W-:Y:S01]  /*7760*/  FFMA R20, R49.reuse, R2, R20 ;  /* 0x0000000231147223 */ /* 0x040fe20000000014 */
[C---:B------:R-:W-:Y:S01]  /*7770*/  FFMA R21, R49.reuse, R0, R21 ;  /* 0x0000000031157223 */ /* 0x040fe20000000015 */
[----:B------:R1:W-:Y:S01]  /*7780*/  STS.128 [R104+0x2000], R52 ;  /* 0x0020003468007388 */ /* 0x0003e20000000c00 */
[----:B------:R-:W-:Y:S02]  /*7790*/  HADD2.F32 R0, -RZ, R75.H1_H1 ;  /* 0x3000004bff007230 */ /* 0x000fe40000004100 */
[----:B------:R-:W-:Y:S01]  /*77a0*/  FFMA R22, R49, R3, R22 ;  /* 0x0000000331167223 */ /* 0x000fe20000000016 */
[----:B------:R-:W-:Y:S01]  /*77b0*/  FMUL R27, R47, R27 ;  /* 0x0000001b2f1b7220 */ /* 0x000fe20000400000 */
[--C-:B------:R-:W-:Y:S01]  /*77c0*/  HADD2.F32 R2, -RZ, R80.reuse.H0_H0 ;  /* 0x20000050ff027230 */ /* 0x100fe20000004100 */
[----:B------:R-:W-:Y:S01]  /*77d0*/  F2FP.F16.F32.PACK_AB R8, R9, R8 ;  /* 0x000000080908723e */ /* 0x000fe200000000ff */
[----:B------:R-:W-:Y:S01]  /*77e0*/  HADD2.F32 R3, -RZ, R80.H1_H1 ;  /* 0x30000050ff037230 */ /* 0x000fe20000004100 */
[----:B------:R-:W-:Y:S01]  /*77f0*/  F2FP.F16.F32.PACK_AB R9, R15, R10 ;  /* 0x0000000a0f09723e */ /* 0x000fe200000000ff */
[----:B------:R-:W-:Y:S01]  /*7800*/  FMUL R25, R47, R29 ;  /* 0x0000001d2f197220 */ /* 0x000fe20000400000 */
[--C-:B------:R-:W-:Y:S01]  /*7810*/  HADD2.F32 R4, -RZ, R81.reuse.H0_H0 ;  /* 0x20000051ff047230 */ /* 0x100fe20000004100 */
[----:B------:R-:W-:Y:S01]  /*7820*/  F2FP.F16.F32.PACK_AB R10, R13, R12 ;  /* 0x0000000c0d0a723e */ /* 0x000fe200000000ff */
[----:B------:R-:W-:Y:S01]  /*7830*/  FMUL R26, R47, R30 ;  /* 0x0000001e2f1a7220 */ /* 0x000fe20000400000 */
[----:B------:R-:W-:Y:S01]  /*7840*/  F2FP.F16.F32.PACK_AB R11, R19, R14 ;  /* 0x0000000e130b723e */ /* 0x000fe200000000ff */
[C---:B------:R-:W-:Y:S01]  /*7850*/  FFMA R27, R49.reuse, R0, R27 ;  /* 0x00000000311b7223 */ /* 0x040fe2000000001b */
[C---:B------:R-:W-:Y:S01]  /*7860*/  FFMA R24, R49.reuse, R2, R24 ;  /* 0x0000000231187223 */ /* 0x040fe20000000018 */
[----:B------:R-:W-:Y:S02]  /*7870*/  HADD2.F32 R0, -RZ, R81.H1_H1 ;  /* 0x30000051ff007230 */ /* 0x000fe40000004100 */
[----:B------:R-:W-:Y:S01]  /*7880*/  FFMA R25, R49, R3, R25 ;  /* 0x0000000331197223 */ /* 0x000fe20000000019 */
[----:B------:R1:W-:Y:S01]  /*7890*/  STS.128 [R103+0x2010], R8 ;  /* 0x0020100867007388 */ /* 0x0003e20000000c00 */
[----:B------:R-:W-:Y:S01]  /*78a0*/  FMUL R31, R47, R31 ;  /* 0x0000001f2f1f7220 */ /* 0x000fe20000400000 */
[--C-:B------:R-:W-:Y:S02]  /*78b0*/  HADD2.F32 R2, -RZ, R82.reuse.H0_H0 ;  /* 0x20000052ff027230 */ /* 0x100fe40000004100 */
[----:B------:R-:W-:Y:S01]  /*78c0*/  FFMA R26, R49, R4, R26 ;  /* 0x00000004311a7223 */ /* 0x000fe2000000001a */
[----:B------:R-:W-:Y:S02]  /*78d0*/  HADD2.F32 R3, -RZ, R82.H1_H1 ;  /* 0x30000052ff037230 */ /* 0x000fe40000004100 */
[----:B------:R-:W-:Y:S01]  /*78e0*/  FMUL R29, R47, R33 ;  /* 0x000000212f1d7220 */ /* 0x000fe20000400000 */
[--C-:B------:R-:W-:Y:S01]  /*78f0*/  HADD2.F32 R4, -RZ, R83.reuse.H0_H0 ;  /* 0x20000053ff047230 */ /* 0x100fe20000004100 */
[----:B------:R-:W-:Y:S01]  /*7900*/  F2FP.F16.F32.PACK_AB R16, R17, R16 ;  /* 0x000000101110723e */ /* 0x000fe200000000ff */
[----:B------:R-:W-:Y:S01]  /*7910*/  FMUL R30, R47, R34 ;  /* 0x000000222f1e7220 */ /* 0x000fe20000400000 */
        /* <DEDUP_REMOVED lines=14> */
[----:B------:R-:W-:Y:S02]  /*7a00*/  F2FP.F16.F32.PACK_AB R27, R35, R30 ;  /* 0x0000001e231b723e */ /* 0x000fe400000000ff */
[----:B------:R-:W-:Y:S02]  /*7a10*/  LEA R0, R60, UR48, 0x3 ;  /* 0x000000303c007c11 */ /* 0x000fe4000f8e18ff */
[----:B------:R-:W-:Y:S01]  /*7a20*/  @P6 SHF.L.U32 R2, R101, 0x1f, RZ ;  /* 0x0000001f65026819 */ /* 0x000fe200000006ff */
        /* <DEDUP_REMOVED lines=9> */
[----:B------:R-:W-:Y:S02]  /*7ac0*/  UIADD3 UR8, UP0, UPT, UR52, 0x680, URZ ;  /* 0x0000068034087890 */ /* 0x000fe4000ff1e0ff */
[----:B------:R-:W-:Y:S02]  /*7ad0*/  UIADD3 UR5, UPT, UPT, UR41, 0x20, URZ ;  /* 0x0000002029057890 */ /* 0x000fe4000fffe0ff */
[----:B------:R-:W-:Y:S02]  /*7ae0*/  UIADD3 UR4, UPT, UPT, UR48, 0x2200, URZ ;  /* 0x0000220030047890 */ /* 0x000fe4000fffe0ff */
[----:B------:R-:W-:Y:S01]  /*7af0*/  UIADD3.X UR9, UPT, UPT, URZ, UR53, URZ, UP0, !UPT ;  /* 0x00000035ff097290 */ /* 0x000fe200087fe4ff */
[----:B------:R-:W-:Y:S01]  /*7b00*/  UMOV UR6, UR42 ;  /* 0x0000002a00067c82 */ /* 0x000fe20008000000 */
[----:B------:R-:W-:Y:S07]  /*7b10*/  UMOV UR7, UR36 ;  /* 0x0000002400077c82 */ /* 0x000fee0008000000 */
[----:B------:R2:W-:Y:S01]  /*7b20*/  UTMASTG.3D [UR4], [UR8] ;  /* 0x00000004080073b5 */ /* 0x0005e20008010000 */
[----:B------:R0:W-:Y:S01]  /*7b30*/  UTMACMDFLUSH ;  /* 0x00000000000079b7 */ /* 0x0001e20000000000 */
[----:B--2---:R-:W-:Y:S04]  /*7b40*/  DEPBAR.LE SB0, 0x1 ;  /* 0x000080400000791a */ /* 0x004fe80000000000 */
.L_x_130:
[----:B------:R-:W-:Y:S05]  /*7b50*/  BSYNC.RECONVERGENT B0 ;  /* 0x0000000000007941 */ /* 0x000fea0003800200 */
.L_x_129:
[----:B------:R-:W-:Y:S01]  /*7b60*/  BAR.SYNC.DEFER_BLOCKING 0x1, 0x80 ;  /* 0x0042000000007b1d */ /* 0x000fe20000010000 */
[----:B------:R-:W-:Y:S04]  /*7b70*/  UIADD3 UR40, UPT, UPT, UR51, 0x1, URZ ;  /* 0x0000000133287890 */ /* 0x000fe8000fffe0ff */
[----:B------:R-:W-:Y:S04]  /*7b80*/  UISETP.NE.AND UP0, UPT, UR40, 0x4, UPT ;  /* 0x000000042800788c */ /* 0x000fe8000bf05270 */
[----:B------:R-:W-:Y:S01]  /*7b90*/  USEL UR40, UR40, URZ, UP0 ;  /* 0x000000ff28287287 */ /* 0x000fe20008000000 */
[----:B------:R2:W-:Y:S01]  /*7ba0*/  @P6 SYNCS.ARRIVE.TRANS64.RED.A1T0 RZ, [R63+URZ], RZ ;  /* 0x000000ff3fff69a7 */ /* 0x0005e200081004ff */
[----:B------:R-:W-:Y:S01]  /*7bb0*/  BSSY B1, `(.L_x_131) ;  /* 0x0000017000017945 */ /* 0x000fe20003800000 */
[----:B------:R-:W4:Y:S02]  /*7bc0*/  @P6 SYNCS.PHASECHK.TRANS64.TRYWAIT P0, [R0+URZ+0x80], R2 ;  /* 0x00008002000065a7 */ /* 0x000f2400080011ff */
[----:B----4-:R-:W-:Y:S01]  /*7bd0*/  @P6 SEL R61, RZ, 0x1, !P0 ;  /* 0x00000001ff3d6807 */ /* 0x010fe20004000000 */
[----:B--2---:R-:W-:Y:S06]  /*7be0*/  @!P6 BRA `(.L_x_132) ;  /* 0x00000000004ce947 */ /* 0x004fec0003800000 */
        /* <DEDUP_REMOVED lines=9> */
[----:B------:R-:W-:Y:S04]  /*7c80*/  SHF.L.U32 R6, R101, 0x1f, RZ ;  /* 0x0000001f65067819 */ /* 0x000fe800000006ff */
[----:B------:R-:W2:Y:S02]  /*7c90*/  SYNCS.PHASECHK.TRANS64.TRYWAIT P0, [R0+URZ+0x80], R6 ;  /* 0x00008006000075a7 */ /* 0x000ea400080011ff */
[----:B--2---:R-:W-:Y:S05]  /*7ca0*/  @!P0 BRA `(.L_x_135) ;  /* 0x0000002800108947 */ /* 0x004fea0003800000 */
.L_x_134:
[----:B------:R-:W-:Y:S05]  /*7cb0*/  BSYNC B0 ;  /* 0x0000000000007941 */ /* 0x000fea0003800000 */
.L_x_133:
[----:B------:R-:W-:Y:S02]  /*7cc0*/  ISETP.NE.AND P0, PT, R62, RZ, PT ;  /* 0x000000ff3e00720c */ /* 0x000fe40003f05270 */
[----:B------:R-:W-:Y:S11]  /*7cd0*/  IADD3 R60, PT, PT, R60, 0x1, RZ ;  /* 0x000000013c3c7810 */ /* 0x000ff60007ffe0ff */
[----:B------:R4:W1:Y:S04]  /*7ce0*/  @P0 LDS.128 R56, [R5] ;  /* 0x0000000005380984 */ /* 0x0008680000000c00 */
[----:B------:R4:W1:Y:S04]  /*7cf0*/  @P0 LDS.128 R64, [R4+0x10] ;  /* 0x0000100004400984 */ /* 0x0008680000000c00 */
[----:B------:R4:W1:Y:S04]  /*7d00*/  @P0 LDS.128 R72, [R3+0x20] ;  /* 0x0000200003480984 */ /* 0x0008680000000c00 */
[----:B------:R4:W1:Y:S02]  /*7d10*/  @P0 LDS.128 R80, [R2+0x30] ;  /* 0x0000300002500984 */ /* 0x0008640000000c00 */
.L_x_132:
[----:B------:R-:W-:Y:S05]  /*7d20*/  BSYNC B1 ;  /* 0x0000000000017941 */ /* 0x000fea0003800000 */
.L_x_131:
        /* <DEDUP_REMOVED lines=21> */
.L_x_136:
        /* <DEDUP_REMOVED lines=146> */
.L_x_138:
[----:B------:R-:W-:Y:S05]  /*87a0*/  BSYNC.RECONVERGENT B0 ;  /* 0x0000000000007941 */ /* 0x000fea0003800200 */
.L_x_137:
        /* <DEDUP_REMOVED lines=21> */
.L_x_142:
[----:B------:R-:W-:Y:S05]  /*8900*/  BSYNC B0 ;  /* 0x0000000000007941 */ /* 0x000fea0003800000 */
.L_x_141:
[----:B------:R-:W-:Y:S11]  /*8910*/  ISETP.NE.AND P0, PT, R62, RZ, PT ;  /* 0x000000ff3e00720c */ /* 0x000ff60003f05270 */
[----:B------:R-:W-:Y:S02]  /*8920*/  @!UPT UIADD3 URZ, UPT, UPT, URZ, URZ, URZ ;  /* 0x000000fffffff290 */ /* 0x000fe4000fffe0ff */
[----:B------:R4:W1:Y:S04]  /*8930*/  @P0 LDS.128 R56, [R4] ;  /* 0x0000000004380984 */ /* 0x0008680000000c00 */
[----:B------:R4:W1:Y:S04]  /*8940*/  @P0 LDS.128 R64, [R3+0x10] ;  /* 0x0000100003400984 */ /* 0x0008680000000c00 */
[----:B------:R4:W1:Y:S04]  /*8950*/  @P0 LDS.128 R72, [R2+0x20] ;  /* 0x0000200002480984 */ /* 0x0008680000000c00 */
[----:B------:R4:W1:Y:S02]  /*8960*/  @P0 LDS.128 R80, [R60+0x30] ;  /* 0x000030003c500984 */ /* 0x0008640000000c00 */
.L_x_140:
[----:B------:R-:W-:Y:S05]  /*8970*/  BSYNC B1 ;  /* 0x0000000000017941 */ /* 0x000fea0003800000 */
.L_x_139:
        /* <DEDUP_REMOVED lines=21> */
.L_x_144:
[----:B------:R-:W-:Y:S01]  /*8ad0*/  ISETP.NE.AND P0, PT, R106, RZ, PT ;  /* 0x000000ff6a00720c */ /* 0x000fe20003f05270 */
[----:B------:R-:W-:Y:S05]  /*8ae0*/  WARPSYNC.ALL ;  /* 0x0000000000007948 */ /* 0x000fea0003800000 */
[----:B------:R-:W-:Y:S01]  /*8af0*/  R2UR UR4, R48 ;  /* 0x00000000300472ca */ /* 0x000fe200000e0000 */
[--C-:B-1----:R-:W-:Y:S01]  /*8b00*/  HADD2.F32 R48, -RZ, R56.reuse.H0_H0 ;  /* 0x20000038ff307230 */ /* 0x102fe20000004100 */
[----:B------:R-:W-:Y:S01]  /*8b10*/  IADD3 R112, PT, PT, R112, 0x110, RZ ;  /* 0x0000011070707810 */ /* 0x000fe20007ffe0ff */
[----:B------:R-:W-:Y:S01]  /*8b20*/  HADD2.F32 R50, -RZ, R56.H1_H1 ;  /* 0x30000038ff327230 */ /* 0x000fe20000004100 */
[----:B------:R-:W-:Y:S01]  /*8b30*/  BSSY.RECONVERGENT B0, `(.L_x_145) ;  /* 0x0000088000007945 */ /* 0x000fe20003800200 */
[--C-:B------:R-:W-:Y:S01]  /*8b40*/  HADD2.F32 R51, -RZ, R57.reuse.H0_H0 ;  /* 0x20000039ff337230 */ /* 0x100fe20000004100 */
[----:B------:R-:W-:Y:S01]  /*8b50*/  LOP3.LUT R112, R112, 0xfefffff8, RZ, 0xc0, !PT ;  /* 0xfefffff870707812 */ /* 0x000fe200078ec0ff */
[----:B------:R-:W-:Y:S02]  /*8b60*/  HADD2.F32 R52, -RZ, R57.H1_H1 ;  /* 0x30000039ff347230 */ /* 0x000fe40000004100 */
[--C-:B------:R-:W-:Y:S02]  /*8b70*/  HADD2.F32 R53, -RZ, R58.reuse.H0_H0 ;  /* 0x2000003aff357230 */ /* 0x100fe40000004100 */
[----:B------:R-:W-:Y:S02]  /*8b80*/  HADD2.F32 R54, -RZ, R58.H1_H1 ;  /* 0x3000003aff367230 */ /* 0x000fe40000004100 */
[----:B----4-:R-:W1:Y:S01]  /*8b90*/  LDTM.x32 R4, tmem[UR4+0x60] ;  /* 0x00006004000479ee */ /* 0x010e6200082c0000 */
[----:B------:R-:W-:Y:S01]  /*8ba0*/  NOP ;  /* 0x0000000000007918 */ /* 0x000fe20000000000 */
[----:B-1----:R1:W-:Y:S01]  /*8bb0*/  SYNCS.ARRIVE.TRANS64.RED.A1T0 RZ, [R112+URZ], RZ ;  /* 0x000000ff70ff79a7 */ /* 0x0023e200081004ff */
[--C-:B------:R-:W-:Y:S02]  /*8bc0*/  HADD2.F32 R55, -RZ, R59.reuse.H0_H0 ;  /* 0x2000003bff377230 */ /* 0x100fe40000004100 */
[----:B------:R-:W-:Y:S02]  /*8bd0*/  HADD2.F32 R56, -RZ, R59.H1_H1 ;  /* 0x3000003bff387230 */ /* 0x000fe40000004100 */
        /* <DEDUP_REMOVED lines=9> */
[C---:B------:R-:W-:Y:S01]  /*8c70*/  FMUL R4, R47.reuse, R4 ;  /* 0x000000042f047220 */ /* 0x040fe20000400000 */
[C---:B------:R-:W-:Y:S01]  /*8c80*/  FMUL R5, R47.reuse, R5 ;  /* 0x000000052f057220 */ /* 0x040fe20000400000 */
[C---:B------:R-:W-:Y:S01]  /*8c90*/  FMUL R6, R47.reuse, R6 ;  /* 0x000000062f067220 */ /* 0x040fe20000400000 */
[----:B------:R-:W-:Y:S01]  /*8ca0*/  FMUL R7, R47, R7 ;  /* 0x000000072f077220 */ /* 0x000fe20000400000 */
[C---:B------:R-:W-:Y:S01]  /*8cb0*/  FFMA R4, R49.reuse, R48, R4 ;  /* 0x0000003031047223 */ /* 0x040fe20000000004 */
[C---:B------:R-:W-:Y:S01]  /*8cc0*/  FFMA R5, R49.reuse, R50, R5 ;  /* 0x0000003231057223 */ /* 0x040fe20000000005 */
[C---:B------:R-:W-:Y:S01]  /*8cd0*/  FFMA R6, R49.reuse, R51, R6 ;  /* 0x0000003331067223 */ /* 0x040fe20000000006 */
[----:B------:R-:W-:Y:S01]  /*8ce0*/  FFMA R7, R49, R52, R7 ;  /* 0x0000003431077223 */ /* 0x000fe20000000007 */
[C---:B------:R-:W-:Y:S01]  /*8cf0*/  FMUL R8, R47.reuse, R8 ;  /* 0x000000082f087220 */ /* 0x040fe20000400000 */
[----:B------:R-:W-:Y:S01]  /*8d00*/  FMUL R9, R47, R9 ;  /* 0x000000092f097220 */ /* 0x000fe20000400000 */
[----:B------:R-:W-:Y:S01]  /*8d10*/  F2FP.F16.F32.PACK_AB R4, R5, R4 ;  /* 0x000000040504723e */ /* 0x000fe200000000ff */
[----:B------:R-:W-:Y:S01]  /*8d20*/  FMUL R10, R47, R10 ;  /* 0x0000000a2f0a7220 */ /* 0x000fe20000400000 */
[----:B------:R-:W-:Y:S01]  /*8d30*/  F2FP.F16.F32.PACK_AB R5, R7, R6 ;  /* 0x000000060705723e */ /* 0x000fe200000000ff */
[C---:B------:R-:W-:Y:S01]  /*8d40*/  FFMA R8, R49.reuse, R53, R8 ;  /* 0x0000003531087223 */ /* 0x040fe20000000008 */
[C---:B------:R-:W-:Y:S01]  /*8d50*/  FFMA R9, R49.reuse, R54, R9 ;  /* 0x0000003631097223 */ /* 0x040fe20000000009 */
[----:B------:R-:W-:Y:S01]  /*8d60*/  FFMA R10, R49, R55, R10 ;  /* 0x00000037310a7223 */ /* 0x000fe2000000000a */
[C---:B------:R-:W-:Y:S01]  /*8d70*/  FMUL R11, R47.reuse, R11 ;  /* 0x0000000b2f0b7220 */ /* 0x040fe20000400000 */
[C---:B------:R-:W-:Y:S01]  /*8d80*/  FMUL R0, R47.reuse, R12 ;  /* 0x0000000c2f007220 */ /* 0x040fe20000400000 */
[----:B------:R-:W-:Y:S01]  /*8d90*/  FMUL R2, R47, R13 ;  /* 0x0000000d2f027220 */ /* 0x000fe20000400000 */
[----:B------:R-:W-:Y:S01]  /*8da0*/  F2FP.F16.F32.PACK_AB R6, R9, R8 ;  /* 0x000000080906723e */ /* 0x000fe200000000ff */
[C---:B------:R-:W-:Y:S01]  /*8db0*/  FFMA R11, R49.reuse, R56, R11 ;  /* 0x00000038310b7223 */ /* 0x040fe2000000000b */
[C---:B------:R-:W-:Y:S01]  /*8dc0*/  FFMA R0, R49.reuse, R57, R0 ;  /* 0x0000003931007223 */ /* 0x040fe20000000000 */
[----:B------:R-:W-:Y:S01]  /*8dd0*/  FFMA R2, R49, R58, R2 ;  /* 0x0000003a31027223 */ /* 0x000fe20000000002 */
[C---:B------:R-:W-:Y:S01]  /*8de0*/  FMUL R3, R47.reuse, R14 ;  /* 0x0000000e2f037220 */ /* 0x040fe20000400000 */
[C---:B------:R-:W-:Y:S01]  /*8df0*/  FMUL R15, R47.reuse, R15 ;  /* 0x0000000f2f0f7220 */ /* 0x040fe20000400000 */
[C---:B------:R-:W-:Y:S01]  /*8e00*/  FMUL R12, R47.reuse, R16 ;  /* 0x000000102f0c7220 */ /* 0x040fe20000400000 */
[----:B------:R-:W-:Y:S01]  /*8e10*/  FMUL R13, R47, R17 ;  /* 0x000000112f0d7220 */ /* 0x000fe20000400000 */
[----:B------:R-:W-:Y:S01]  /*8e20*/  FFMA R3, R49, R59, R3 ;  /* 0x0000003b31037223 */ /* 0x000fe20000000003 */
[----:B------:R-:W-:Y:S01]  /*8e30*/  FMUL R14, R47, R18 ;  /* 0x000000122f0e7220 */ /* 0x000fe20000400000 */
[----:B------:R-:W-:Y:S01]  /*8e40*/  FFMA R15, R49, R60, R15 ;  /* 0x0000003c310f7223 */ /* 0x000fe2000000000f */
[----:B------:R-:W-:Y:S01]  /*8e50*/  FMUL R19, R47, R19 ;  /* 0x000000132f137220 */ /* 0x000fe20000400000 */
[----:B------:R-:W-:Y:S01]  /*8e60*/  F2FP.F16.F32.PACK_AB R7, R11, R10 ;  /* 0x0000000a0b07723e */ /* 0x000fe200000000ff */
[----:B------:R-:W-:Y:S01]  /*8e70*/  FFMA R12, R49, R61, R12 ;  /* 0x0000003d310c7223 */ /* 0x000fe2000000000c */
[----:B------:R-:W-:Y:S02]  /*8e80*/  HADD2.F32 R66, -RZ, R72.H1_H1 ;  /* 0x30000048ff427230 */ /* 0x000fe40000004100 */
[----:B------:R-:W-:Y:S01]  /*8e90*/  FMUL R16, R47, R20 ;  /* 0x000000142f107220 */ /* 0x000fe20000400000 */
[----:B------:R-:W-:Y:S01]  /*8ea0*/  FFMA R13, R49, R62, R13 ;  /* 0x0000003e310d7223 */ /* 0x000fe2000000000d */
[----:B------:R1:W-:Y:S01]  /*8eb0*/  STS.128 [R104+0x6000], R4 ;  /* 0x0060000468007388 */ /* 0x0003e20000000c00 */
[--C-:B------:R-:W-:Y:S02]  /*8ec0*/  HADD2.F32 R67, -RZ, R73.reuse.H0_H0 ;  /* 0x20000049ff437230 */ /* 0x100fe40000004100 */
[----:B------:R-:W-:Y:S01]  /*8ed0*/  FMUL R17, R47, R21 ;  /* 0x000000152f117220 */ /* 0x000fe20000400000 */
[----:B------:R-:W-:Y:S01]  /*8ee0*/  FFMA R14, R49, R63, R14 ;  /* 0x0000003f310e7223 */ /* 0x000fe2000000000e */
[----:B------:R-:W-:Y:S02]  /*8ef0*/  HADD2.F32 R68, -RZ, R73.H1_H1 ;  /* 0x30000049ff447230 */ /* 0x000fe40000004100 */
[----:B------:R-:W-:Y:S01]  /*8f00*/  FMUL R18, R47, R22 ;  /* 0x000000162f127220 */ /* 0x000fe20000400000 */
[----:B------:R-:W-:Y:S01]  /*8f10*/  FFMA R19, R49, R64, R19 ;  /* 0x0000004031137223 */ /* 0x000fe20000000013 */
        /* <DEDUP_REMOVED lines=14> */
[----:B------:R-:W-:Y:S01]  /*9000*/  F2FP.F16.F32.PACK_AB R8, R2, R0 ;  /* 0x000000000208723e */ /* 0x000fe200000000ff */
[----:B------:R-:W-:Y:S01]  /*9010*/  FFMA R20, R49, R69, R20 ;  /* 0x0000004531147223 */ /* 0x000fe20000000014 */
[----:B------:R-:W-:Y:S01]  /*9020*/  F2FP.F16.F32.PACK_AB R9, R15, R3 ;  /* 0x000000030f09723e */ /* 0x000fe200000000ff */
[----:B------:R-:W-:Y:S01]  /*9030*/  HADD2.F32 R74, -RZ, R80.H1_H1 ;  /* 0x30000050ff4a7230 */ /* 0x000fe20000004100 */
[----:B------:R-:W-:Y:S01]  /*9040*/  F2FP.F16.F32.PACK_AB R10, R13, R12 ;  /* 0x0000000c0d0a723e */ /* 0x000fe200000000ff */
[----:B------:R-:W-:Y:S01]  /*9050*/  FMUL R24, R47, R28 ;  /* 0x0000001c2f187220 */ /* 0x000fe20000400000 */
[----:B------:R-:W-:Y:S01]  /*9060*/  F2FP.F16.F32.PACK_AB R11, R19, R14 ;  /* 0x0000000e130b723e */ /* 0x000fe200000000ff */
[----:B------:R-:W-:Y:S01]  /*9070*/  FFMA R21, R49, R70, R21 ;  /* 0x0000004631157223 */ /* 0x000fe20000000015 */
[--C-:B------:R-:W-:Y:S02]  /*9080*/  HADD2.F32 R75, -RZ, R81.reuse.H0_H0 ;  /* 0x20000051ff4b7230 */ /* 0x100fe40000004100 */
[----:B------:R-:W-:Y:S01]  /*9090*/  FMUL R25, R47, R29 ;  /* 0x0000001d2f197220 */ /* 0x000fe20000400000 */
[----:B------:R-:W-:Y:S01]  /*90a0*/  FFMA R22, R49, R71, R22 ;  /* 0x0000004731167223 */ /* 0x000fe20000000016 */
[----:B------:R1:W-:Y:S01]  /*90b0*/  STS.128 [R103+0x6010], R8 ;  /* 0x0060100867007388 */ /* 0x0003e20000000c00 */
        /* <DEDUP_REMOVED lines=13> */
[----:B------:R-:W-:Y:S02]  /*9190*/  HADD2.F32 R80, -RZ, R83.H1_H1 ;  /* 0x30000053ff507230 */ /* 0x000fe40000004100 */
[----:B------:R-:W-:Y:S01]  /*91a0*/  FMUL R30, R47, R34 ;  /* 0x000000222f1e7220 */ /* 0x000fe20000400000 */
        /* <DEDUP_REMOVED lines=32> */
.L_x_146:
[----:B------:R-:W-:Y:S05]  /*93b0*/  BSYNC.RECONVERGENT B0 ;  /* 0x0000000000007941 */ /* 0x000fea0003800200 */
.L_x_145:
[----:B------:R-:W-:Y:S01]  /*93c0*/  BAR.SYNC.DEFER_BLOCKING 0x1, 0x80 ;  /* 0x0042000000007b1d */ /* 0x000fe20000010000 */
[----:B------:R-:W-:Y:S01]  /*93d0*/  UISETP.NE.AND UP0, UPT, UR49, -0x4, UPT ;  /* 0xfffffffc3100788c */ /* 0x000fe2000bf05270 */
[----:B------:R-:W-:Y:S08]  /*93e0*/  IADD3 R45, PT, PT, R45, 0x1, RZ ;  /* 0x000000012d2d7810 */ /* 0x000ff00007ffe0ff */
[----:B------:R-:W-:Y:S05]  /*93f0*/  BRA.U !UP0, `(.L_x_147) ;  /* 0x0000000108287547 */ /* 0x000fea000b800000 */
[----:B------:R-:W-:Y:S01]  /*9400*/  ISETP.NE.AND P0, PT, R111, RZ, PT ;  /* 0x000000ff6f00720c */ /* 0x000fe20003f05270 */
[----:B------:R-:W-:Y:S01]  /*9410*/  IMAD.U32 R2, RZ, RZ, UR51 ;  /* 0x00000033ff027e24 */ /* 0x000fe2000f8e00ff */
[----:B------:R-:W-:Y:S01]  /*9420*/  UIADD3 UR51, UPT, UPT, UR51, 0x1, URZ ;  /* 0x0000000133337890 */ /* 0x000fe2000fffe0ff */
[----:B------:R-:W-:Y:S03]  /*9430*/  IMAD.U32 R0, RZ, RZ, UR37 ;  /* 0x00000025ff007e24 */ /* 0x000fe6000f8e00ff */
[----:B------:R-:W-:Y:S04]  /*9440*/  UISETP.NE.AND UP0, UPT, UR51, 0x4, UPT ;  /* 0x000000043300788c */ /* 0x000fe8000bf05270 */
[----:B------:R-:W-:Y:S03]  /*9450*/  USEL UR51, UR51, URZ, UP0 ;  /* 0x000000ff33337287 */ /* 0x000fe60008000000 */
[----:B------:R-:W-:Y:S05]  /*9460*/  @P0 LEA R2, R2, UR48, 0x3 ;  /* 0x0000003002020c11 */ /* 0x000fea000f8e18ff */
[----:B------:R-:W-:Y:S05]  /*9470*/  @P0 VIADD R2, R2, 0xa0 ;  /* 0x000000a002020836 */ /* 0x000fea0000000000 */
[----:B------:R-:W-:Y:S04]  /*9480*/  @P0 PRMT R0, R0, 0x654, R2 ;  /* 0x0000065400000816 */ /* 0x000fe80000000002 */
[----:B------:R2:W-:Y:S03]  /*9490*/  @P0 SYNCS.ARRIVE.TRANS64.RED.A1T0 RZ, [R0+URZ], RZ ;  /* 0x000000ff00ff09a7 */ /* 0x0005e600081004ff */
.L_x_147:
[----:B------:R-:W-:Y:S01]  /*94a0*/  ISETP.NE.AND P2, PT, R107, RZ, PT ;  /* 0x000000ff6b00720c */ /* 0x000fe20003f45270 */
[----:B------:R-:W-:Y:S01]  /*94b0*/  UIADD3 UR49, UPT, UPT, UR49, 0x4, URZ ;  /* 0x0000000431317890 */ /* 0x000fe2000fffe0ff */
[----:B------:R-:W-:Y:S01]  /*94c0*/  ISETP.NE.AND P0, PT, R109, 0x2, PT ;  /* 0x000000026d00780c */ /* 0x000fe20003f05270 */
[----:B------:R-:W-:Y:S01]  /*94d0*/  IMAD.IADD R15, R43, 0x1, R90 ;  /* 0x000000012b0f7824 */ /* 0x000fe200078e025a */
[----:B------:R-:W-:Y:S01]  /*94e0*/  ISETP.NE.AND P1, PT, R45, 0x4, PT ;  /* 0x000000042d00780c */ /* 0x000fe20003f25270 */
[----:B------:R-:W-:Y:S01]  /*94f0*/  IMAD.IADD R14, R44, 0x1, R91 ;  /* 0x000000012c0e7824 */ /* 0x000fe200078e025b */
[----:B------:R-:W-:Y:S02]  /*9500*/  SEL R2, RZ, 0x1, P0 ;  /* 0x00000001ff027807 */ /* 0x000fe40000000000 */
[----:B--2---:R-:W-:Y:S02]  /*9510*/  SEL R0, RZ, 0x1, P1 ;  /* 0x00000001ff007807 */ /* 0x004fe40000800000 */
[----:B------:R-:W-:Y:S02]  /*9520*/  LOP3.LUT R99, R99, R2, RZ, 0x3c, !PT ;  /* 0x0000000263637212 */ /* 0x000fe400078e3cff */
[----:B------:R-:W-:Y:S02]  /*9530*/  LOP3.LUT R100, R100, R0, RZ, 0x3c, !PT ;  /* 0x0000000064647212 */ /* 0x000fe400078e3cff */
[----:B------:R-:W-:Y:S02]  /*9540*/  @P2 R2UR UR36, R98 ;  /* 0x00000000622422ca */ /* 0x000fe400000e0000 */
[----:B------:R-:W-:Y:S02]  /*9550*/  SEL R109, R109, RZ, P0 ;  /* 0x000000ff6d6d7207 */ /* 0x000fe40000000000 */
[----:B------:R-:W-:Y:S01]  /*9560*/  SEL R45, R45, RZ, P1 ;  /* 0x000000ff2d2d7207 */ /* 0x000fe20000800000 */
[----:B------:R-:W-:Y:S10]  /*9570*/  @P2 BRA `(.L_x_148) ;  /* 0xffffffc000542947 */ /* 0x000ff4000383ffff */
[----:B------:R-:W-:-:S09]  /*9580*/  UISETP.NE.AND UP0, UPT, UR50, URZ, UPT ;  /* 0x000000ff3200728c */ /* 0x000fd2000bf05270 */
[----:B------:R-:W-:Y:S05]  /*9590*/  BRA.U !UP0, `(.L_x_149) ;  /* 0x0000000108487547 */ /* 0x000fea000b800000 */
[----:B------:R-:W2:Y:S02]  /*95a0*/  LDCU.64 UR4, c[0x0][0x890] ;  /* 0x00011200ff0477ac */ /* 0x000ea40008000a00 */
[----:B--2---:R-:W-:-:S04]  /*95b0*/  UISETP.NE.U32.AND UP0, UPT, UR4, URZ, UPT ;  /* 0x000000ff0400728c */ /* 0x004fc8000bf05070 */
[----:B------:R-:W-:-:S09]  /*95c0*/  UISETP.NE.AND.EX UP0, UPT, UR5, URZ, UPT, UP0 ;  /* 0x000000ff0500728c */ /* 0x000fd2000bf05300 */
[----:B------:R-:W-:Y:S05]  /*95d0*/  BRA.U UP0, `(.L_x_150) ;  /* 0x00000001000c7547 */ /* 0x000fea000b800000 */
[----:B------:R-:W-:-:S13]  /*95e0*/  FSETP.NEU.AND P0, PT, R49, RZ, PT ;  /* 0x000000ff3100720b */ /* 0x000fda0003f0d000 */
[----:B------:R-:W-:Y:S05]  /*95f0*/  @!P0 EXIT ;  /* 0x000000000000894d */ /* 0x000fea0003800000 */
[----:B------:R-:W-:Y:S05]  /*9600*/  BRA `(.L_x_149) ;  /* 0x00000000002c7947 */ /* 0x000fea0003800000 */
.L_x_150:
[----:B------:R-:W-:Y:S01]  /*9610*/  ISETP.NE.AND P0, PT, R108, RZ, PT ;  /* 0x000000ff6c00720c */ /* 0x000fe20003f05270 */
[----:B------:R-:W-:-:S12]  /*9620*/  BSSY.RECONVERGENT B0, `(.L_x_149) ;  /* 0x0000009000007945 */ /* 0x000fd80003800200 */
[----:B------:R-:W-:Y:S05]  /*9630*/  @P0 BRA `(.L_x_151) ;  /* 0x0000000000140947 */ /* 0x000fea0003800000 */
[----:B------:R-:W2:Y:S02]  /*9640*/  LDCU.64 UR4, c[0x0][0x888] ;  /* 0x00011100ff0477ac */ /* 0x000ea40008000a00 */
[----:B--2---:R-:W-:-:S04]  /*9650*/  ISETP.NE.U32.AND P0, PT, RZ, UR4, PT ;  /* 0x00000004ff007c0c */ /* 0x004fc8000bf05070 */
[----:B------:R-:W-:-:S13]  /*9660*/  ISETP.NE.AND.EX P0, PT, RZ, UR5, PT, P0 ;  /* 0x00000005ff007c0c */ /* 0x000fda000bf05300 */
[----:B------:R-:W-:Y:S05]  /*9670*/  @!P0 EXIT ;  /* 0x000000000000894d */ /* 0x000fea0003800000 */
[----:B------:R-:W-:Y:S05]  /*9680*/  BRA `(.L_x_152) ;  /* 0x0000000000087947 */ /* 0x000fea0003800000 */
.L_x_151:
[----:B------:R-:W-:-:S13]  /*9690*/  FSETP.NEU.AND P0, PT, R49, RZ, PT ;  /* 0x000000ff3100720b */ /* 0x000fda0003f0d000 */
[----:B------:R-:W-:Y:S05]  /*96a0*/  @!P0 EXIT ;  /* 0x000000000000894d */ /* 0x000fea0003800000 */
.L_x_152:
[----:B------:R-:W-:Y:S05]  /*96b0*/  BSYNC.RECONVERGENT B0 ;  /* 0x0000000000007941 */ /* 0x000fea0003800200 */
.L_x_149:
[----:B------:R-:W-:Y:S01]  /*96c0*/  ULEA UR4, UR51, UR48, 0x3 ;  /* 0x0000003033047291 */ /* 0x000fe2000f8e18ff */
[----:B------:R-:W-:-:S04]  /*96d0*/  DEPBAR.LE SB0, 0x0 ;  /* 0x000080000000791a */ /* 0x000fc80000000000 */
[----:B------:R-:W-:-:S04]  /*96e0*/  UIADD3 UR4, UPT, UPT, UR4, 0xa0, URZ ;  /* 0x000000a004047890 */ /* 0x000fc8000fffe0ff */
[----:B------:R-:W-:-:S09]  /*96f0*/  UPRMT UR4, UR37, 0x654, UR4 ;  /* 0x0000065425047896 */ /* 0x000fd20008000004 */
[----:B------:R-:W-:Y:S01]  /*9700*/  SYNCS.ARRIVE.TRANS64.RED.A1T0 RZ, [UR4], RZ ;  /* 0x000000ffffff79a7 */ /* 0x000fe20008100404 */
[----:B------:R-:W-:Y:S05]  /*9710*/  EXIT ;  /* 0x000000000000794d */ /* 0x000fea0003800000 */
.L_x_24:
[----:B--2---:R2:W4:Y:S02]  /*9720*/  SYNCS.PHASECHK.TRANS64.TRYWAIT P0, [R2+URZ+0x140], R3 ;  /* 0x00014003020075a7 */ /* 0x00452400080011ff */
[----:B----4-:R-:W-:Y:S05]  /*9730*/  @!P0 NANOSLEEP.SYNCS 0x989680 ;  /* 0x009896800000895d */ /* 0x010fea0003900000 */
[----:B------:R-:W4:Y:S02]  /*9740*/  @!P0 SYNCS.PHASECHK.TRANS64 P0, [R2+URZ+0x140], R3 ;  /* 0x00014003020085a7 */ /* 0x000f2400080010ff */
[----:B----4-:R-:W-:Y:S05]  /*9750*/  @!P0 BRA `(.L_x_24) ;  /* 0xfffffffc00f08947 */ /* 0x010fea000383ffff */
[----:B------:R-:W-:Y:S05]  /*9760*/  BRA `(.L_x_153) ;  /* 0xffffff8000487947 */ /* 0x000fea000383ffff */
.L_x_27:
[----:B------:R-:W-:-:S07]  /*9770*/  MOV R2, UR33 ;  /* 0x0000002100027c02 */ /* 0x000fce0008000f00 */
.L_x_154:
[----:B-1----:R1:W2:Y:S02]  /*9780*/  SYNCS.PHASECHK.TRANS64.TRYWAIT P0, [R2+URZ+0x40], R4 ;  /* 0x00004004020075a7 */ /* 0x0022a400080011ff */
[----:B--2---:R-:W-:Y:S05]  /*9790*/  @!P0 NANOSLEEP.SYNCS 0x989680 ;  /* 0x009896800000895d */ /* 0x004fea0003900000 */
[----:B------:R-:W2:Y:S02]  /*97a0*/  @!P0 SYNCS.PHASECHK.TRANS64 P0, [R2+URZ+0x40], R4 ;  /* 0x00004004020085a7 */ /* 0x000ea400080010ff */
[----:B--2---:R-:W-:Y:S05]  /*97b0*/  @!P0 BRA `(.L_x_154) ;  /* 0xfffffffc00f08947 */ /* 0x004fea000383ffff */
[----:B------:R-:W-:Y:S05]  /*97c0*/  BRA `(.L_x_26) ;  /* 0xffffff8000b07947 */ /* 0x000fea000383ffff */
.L_x_34:
[----:B-1----:R-:W-:-:S07]  /*97d0*/  MOV R2, UR17 ;  /* 0x0000001100027c02 */ /* 0x002fce0008000f00 */
.L_x_155:
[----:B-1----:R1:W2:Y:S02]  /*97e0*/  SYNCS.PHASECHK.TRANS64.TRYWAIT P0, [R2+URZ+0x40], R4 ;  /* 0x00004004020075a7 */ /* 0x0022a400080011ff */
[----:B--2---:R-:W-:Y:S05]  /*97f0*/  @!P0 NANOSLEEP.SYNCS 0x989680 ;  /* 0x009896800000895d */ /* 0x004fea0003900000 */
[----:B------:R-:W2:Y:S02]  /*9800*/  @!P0 SYNCS.PHASECHK.TRANS64 P0, [R2+URZ+0x40], R4 ;  /* 0x00004004020085a7 */ /* 0x000ea400080010ff */
[----:B--2---:R-:W-:Y:S05]  /*9810*/  @!P0 BRA `(.L_x_155) ;  /* 0xfffffffc00f08947 */ /* 0x004fea000383ffff */
[----:B------:R-:W-:Y:S05]  /*9820*/  BRA `(.L_x_33) ;  /* 0xffffff84006c7947 */ /* 0x000fea000383ffff */
.L_x_39:
[----:B-1----:R1:W2:Y:S02]  /*9830*/  SYNCS.PHASECHK.TRANS64.TRYWAIT P0, [R2+URZ+0xd0], R3 ;  /* 0x0000d003020075a7 */ /* 0x0022a400080011ff */
[----:B--2---:R-:W-:Y:S05]  /*9840*/  @!P0 NANOSLEEP.SYNCS 0x989680 ;  /* 0x009896800000895d */ /* 0x004fea0003900000 */
[----:B------:R-:W2:Y:S02]  /*9850*/  @!P0 SYNCS.PHASECHK.TRANS64 P0, [R2+URZ+0xd0], R3 ;  /* 0x0000d003020085a7 */ /* 0x000ea400080010ff */
[----:B--2---:R-:W-:Y:S05]  /*9860*/  @!P0 BRA `(.L_x_39) ;  /* 0xfffffffc00f08947 */ /* 0x004fea000383ffff */
[----:B------:R-:W-:Y:S05]  /*9870*/  BRA `(.L_x_156) ;  /* 0xffffff8800107947 */ /* 0x000fea000383ffff */
.L_x_43:
[----:B---3--:R-:W-:-:S07]  /*9880*/  MOV R0, UR4 ;  /* 0x0000000400007c02 */ /* 0x008fce0008000f00 */
.L_x_157:
[----:B-1----:R1:W2:Y:S02]  /*9890*/  SYNCS.PHASECHK.TRANS64.TRYWAIT P0, [R0+URZ], R2 ;  /* 0x00000002000075a7 */ /* 0x0022a400080011ff */
[----:B--2---:R-:W-:Y:S05]  /*98a0*/  @!P0 NANOSLEEP.SYNCS 0x989680 ;  /* 0x009896800000895d */ /* 0x004fea0003900000 */
[----:B------:R-:W2:Y:S02]  /*98b0*/  @!P0 SYNCS.PHASECHK.TRANS64 P0, [R0+URZ], R2 ;  /* 0x00000002000085a7 */ /* 0x000ea400080010ff */
[----:B--2---:R-:W-:Y:S05]  /*98c0*/  @!P0 BRA `(.L_x_157) ;  /* 0xfffffffc00f08947 */ /* 0x004fea000383ffff */
[----:B------:R-:W-:Y:S05]  /*98d0*/  BRA `(.L_x_158) ;  /* 0xffffff8c00807947 */ /* 0x000fea000383ffff */
.L_x_44:
[----:B---3--:R-:W-:-:S07]  /*98e0*/  MOV R0, UR4 ;  /* 0x0000000400007c02 */ /* 0x008fce0008000f00 */
.L_x_159:
[----:B-1----:R1:W2:Y:S02]  /*98f0*/  SYNCS.PHASECHK.TRANS64.TRYWAIT P0, [R0+URZ], R3 ;  /* 0x00000003000075a7 */ /* 0x0022a400080011ff */
[----:B--2---:R-:W-:Y:S05]  /*9900*/  @!P0 NANOSLEEP.SYNCS 0x989680 ;  /* 0x009896800000895d */ /* 0x004fea0003900000 */
[----:B------:R-:W2:Y:S02]  /*9910*/  @!P0 SYNCS.PHASECHK.TRANS64 P0, [R0+URZ], R3 ;  /* 0x00000003000085a7 */ /* 0x000ea400080010ff */
[----:B--2---:R-:W-:Y:S05]  /*9920*/  @!P0 BRA `(.L_x_159) ;  /* 0xfffffffc00f08947 */ /* 0x004fea000383ffff */
[----:B------:R-:W-:Y:S05]  /*9930*/  BRA `(.L_x_160) ;  /* 0xffffff8c008c7947 */ /* 0x000fea000383ffff */
.L_x_45:
[----:B---3--:R-:W-:-:S07]  /*9940*/  MOV R0, UR4 ;  /* 0x0000000400007c02 */ /* 0x008fce0008000f00 */
.L_x_161:
[----:B-1----:R1:W2:Y:S02]  /*9950*/  SYNCS.PHASECHK.TRANS64.TRYWAIT P0, [R0+URZ], R3 ;  /* 0x00000003000075a7 */ /* 0x0022a400080011ff */
[----:B--2---:R-:W-:Y:S05]  /*9960*/  @!P0 NANOSLEEP.SYNCS 0x989680 ;  /* 0x009896800000895d */ /* 0x004fea0003900000 */
[----:B------:R-:W2:Y:S02]  /*9970*/  @!P0 SYNCS.PHASECHK.TRANS64 P0, [R0+URZ], R3 ;  /* 0x00000003000085a7 */ /* 0x000ea400080010ff */
[----:B--2---:R-:W-:Y:S05]  /*9980*/  @!P0 BRA `(.L_x_161) ;  /* 0xfffffffc00f08947 */ /* 0x004fea000383ffff */
[----:B------:R-:W-:Y:S05]  /*9990*/  BRA `(.L_x_162) ;  /* 0xffffff8c00987947 */ /* 0x000fea000383ffff */
.L_x_46:
[----:B---3--:R-:W-:-:S07]  /*99a0*/  MOV R0, UR4 ;  /* 0x0000000400007c02 */ /* 0x008fce0008000f00 */
.L_x_163:
[----:B-1----:R1:W2:Y:S02]  /*99b0*/  SYNCS.PHASECHK.TRANS64.TRYWAIT P0, [R0+URZ], R3 ;  /* 0x00000003000075a7 */ /* 0x0022a400080011ff */
[----:B--2---:R-:W-:Y:S05]  /*99c0*/  @!P0 NANOSLEEP.SYNCS 0x989680 ;  /* 0x009896800000895d */ /* 0x004fea0003900000 */
[----:B------:R-:W2:Y:S02]  /*99d0*/  @!P0 SYNCS.PHASECHK.TRANS64 P0, [R0+URZ], R3 ;  /* 0x00000003000085a7 */ /* 0x000ea400080010ff */
[----:B--2---:R-:W-:Y:S05]  /*99e0*/  @!P0 BRA `(.L_x_163) ;  /* 0xfffffffc00f08947 */ /* 0x004fea000383ffff */
[----:B------:R-:W-:Y:S05]  /*99f0*/  BRA `(.L_x_164) ;  /* 0xffffff8c00a47947 */ /* 0x000fea000383ffff */
.L_x_47:
[----:B---3--:R-:W-:-:S07]  /*9a00*/  MOV R0, UR4 ;  /* 0x0000000400007c02 */ /* 0x008fce0008000f00 */
.L_x_165:
[----:B-1----:R1:W2:Y:S02]  /*9a10*/  SYNCS.PHASECHK.TRANS64.TRYWAIT P0, [R0+URZ], R3 ;  /* 0x00000003000075a7 */ /* 0x0022a400080011ff */
[----:B--2---:R-:W-:Y:S05]  /*9a20*/  @!P0 NANOSLEEP.SYNCS 0x989680 ;  /* 0x009896800000895d */ /* 0x004fea0003900000 */
[----:B------:R-:W2:Y:S02]  /*9a30*/  @!P0 SYNCS.PHASECHK.TRANS64 P0, [R0+URZ], R3 ;  /* 0x00000003000085a7 */ /* 0x000ea400080010ff */
[----:B--2---:R-:W-:Y:S05]  /*9a40*/  @!P0 BRA `(.L_x_165) ;  /* 0xfffffffc00f08947 */ /* 0x004fea000383ffff */
[----:B------:R-:W-:Y:S05]  /*9a50*/  BRA `(.L_x_166) ;  /* 0xffffff8c00b07947 */ /* 0x000fea000383ffff */
.L_x_48:
[----:B---3--:R-:W-:-:S07]  /*9a60*/  MOV R0, UR4 ;  /* 0x0000000400007c02 */ /* 0x008fce0008000f00 */
.L_x_167:
[----:B-1----:R1:W2:Y:S02]  /*9a70*/  SYNCS.PHASECHK.TRANS64.TRYWAIT P0, [R0+URZ], R3 ;  /* 0x00000003000075a7 */ /* 0x0022a400080011ff */
[----:B--2---:R-:W-:Y:S05]  /*9a80*/  @!P0 NANOSLEEP.SYNCS 0x989680 ;  /* 0x009896800000895d */ /* 0x004fea0003900000 */
[----:B------:R-:W2:Y:S02]  /*9a90*/  @!P0 SYNCS.PHASECHK.TRANS64 P0, [R0+URZ], R3 ;  /* 0x00000003000085a7 */ /* 0x000ea400080010ff */
[----:B--2---:R-:W-:Y:S05]  /*9aa0*/  @!P0 BRA `(.L_x_167) ;  /* 0xfffffffc00f08947 */ /* 0x004fea000383ffff */
[----:B------:R-:W-:Y:S05]  /*9ab0*/  BRA `(.L_x_168) ;  /* 0xffffff8c00bc7947 */ /* 0x000fea000383ffff */
.L_x_49:
[----:B---3--:R-:W-:-:S07]  /*9ac0*/  MOV R0, UR4 ;  /* 0x0000000400007c02 */ /* 0x008fce0008000f00 */
.L_x_169:
[----:B-1----:R1:W2:Y:S02]  /*9ad0*/  SYNCS.PHASECHK.TRANS64.TRYWAIT P0, [R0+URZ], R3 ;  /* 0x00000003000075a7 */ /* 0x0022a400080011ff */
[----:B--2---:R-:W-:Y:S05]  /*9ae0*/  @!P0 NANOSLEEP.SYNCS 0x989680 ;  /* 0x009896800000895d */ /* 0x004fea0003900000 */
[----:B------:R-:W2:Y:S02]  /*9af0*/  @!P0 SYNCS.PHASECHK.TRANS64 P0, [R0+URZ], R3 ;  /* 0x00000003000085a7 */ /* 0x000ea400080010ff */
[----:B--2---:R-:W-:Y:S05]  /*9b00*/  @!P0 BRA `(.L_x_169) ;  /* 0xfffffffc00f08947 */ /* 0x004fea000383ffff */
[----:B------:R-:W-:Y:S05]  /*9b10*/  BRA `(.L_x_170) ;  /* 0xffffff8c00c87947 */ /* 0x000fea000383ffff */
.L_x_52:
[----:B-1----:R1:W2:Y:S02]  /*9b20*/  SYNCS.PHASECHK.TRANS64.TRYWAIT P0, [R0+URZ+0x130], R4 ;  /* 0x00013004000075a7 */ /* 0x0022a400080011ff */
[----:B--2---:R-:W-:Y:S05]  /*9b30*/  @!P0 NANOSLEEP.SYNCS 0x989680 ;  /* 0x009896800000895d */ /* 0x004fea0003900000 */
[----:B------:R-:W2:Y:S02]  /*9b40*/  @!P0 SYNCS.PHASECHK.TRANS64 P0, [R0+URZ+0x130], R4 ;  /* 0x00013004000085a7 */ /* 0x000ea400080010ff */
[----:B--2---:R-:W-:Y:S05]  /*9b50*/  @!P0 BRA `(.L_x_52) ;  /* 0xfffffffc00f08947 */ /* 0x004fea000383ffff */
[----:B------:R-:W-:Y:S05]  /*9b60*/  BRA `(.L_x_171) ;  /* 0xffffff9000287947 */ /* 0x000fea000383ffff */
.L_x_53:
[----:B------:R-:W-:-:S07]  /*9b70*/  MOV R0, UR5 ;  /* 0x0000000500007c02 */ /* 0x000fce0008000f00 */
.L_x_172:
[----:B-1----:R1:W2:Y:S02]  /*9b80*/  SYNCS.PHASECHK.TRANS64.TRYWAIT P0, [R0+URZ+0xe0], R5 ;  /* 0x0000e005000075a7 */ /* 0x0022a400080011ff */
[----:B--2---:R-:W-:Y:S05]  /*9b90*/  @!P0 NANOSLEEP.SYNCS 0x989680 ;  /* 0x009896800000895d */ /* 0x004fea0003900000 */
[----:B------:R-:W2:Y:S02]  /*9ba0*/  @!P0 SYNCS.PHASECHK.TRANS64 P0, [R0+URZ+0xe0], R5 ;  /* 0x0000e005000085a7 */ /* 0x000ea400080010ff */
[----:B--2---:R-:W-:Y:S05]  /*9bb0*/  @!P0 BRA `(.L_x_172) ;  /* 0xfffffffc00f08947 */ /* 0x004fea000383ffff */
[----:B------:R-:W-:Y:S05]  /*9bc0*/  BRA `(.L_x_173) ;  /* 0xffffff9000387947 */ /* 0x000fea000383ffff */
.L_x_54:
[----:B-1----:R1:W2:Y:S02]  /*9bd0*/  SYNCS.PHASECHK.TRANS64.TRYWAIT P1, [R0+URZ+0xd0], R4 ;  /* 0x0000d004000075a7 */ /* 0x0022a400080211ff */
[----:B--2---:R-:W-:Y:S05]  /*9be0*/  @!P1 NANOSLEEP.SYNCS 0x989680 ;  /* 0x009896800000995d */ /* 0x004fea0003900000 */
[----:B------:R-:W2:Y:S02]  /*9bf0*/  @!P1 SYNCS.PHASECHK.TRANS64 P1, [R0+URZ+0xd0], R4 ;  /* 0x0000d004000095a7 */ /* 0x000ea400080210ff */
[----:B--2---:R-:W-:Y:S05]  /*9c00*/  @!P1 BRA `(.L_x_54) ;  /* 0xfffffffc00f09947 */ /* 0x004fea000383ffff */
[----:B------:R-:W-:Y:S05]  /*9c10*/  BRA `(.L_x_174) ;  /* 0xffffff9000687947 */ /* 0x000fea000383ffff */
.L_x_57:
[----:B------:R-:W-:-:S07]  /*9c20*/  MOV R0, UR5 ;  /* 0x0000000500007c02 */ /* 0x000fce0008000f00 */
.L_x_175:
[----:B-1----:R1:W2:Y:S02]  /*9c30*/  SYNCS.PHASECHK.TRANS64.TRYWAIT P0, [R0+URZ+0xe0], R2 ;  /* 0x0000e002000075a7 */ /* 0x0022a400080011ff */
[----:B--2---:R-:W-:Y:S05]  /*9c40*/  @!P0 NANOSLEEP.SYNCS 0x989680 ;  /* 0x009896800000895d */ /* 0x004fea0003900000 */
[----:B------:R-:W2:Y:S02]  /*9c50*/  @!P0 SYNCS.PHASECHK.TRANS64 P0, [R0+URZ+0xe0], R2 ;  /* 0x0000e002000085a7 */ /* 0x000ea400080010ff */
[----:B--2---:R-:W-:Y:S05]  /*9c60*/  @!P0 BRA `(.L_x_175) ;  /* 0xfffffffc00f08947 */ /* 0x004fea000383ffff */
[----:B------:R-:W-:Y:S05]  /*9c70*/  BRA `(.L_x_56) ;  /* 0xffffff9000bc7947 */ /* 0x000fea000383ffff */
.L_x_66:
[----:B-1----:R-:W-:-:S04]  /*9c80*/  MOV R4, UR6 ;  /* 0x0000000600047c02 */ /* 0x002fc80008000f00 */
[----:B------:R1:W2:Y:S03]  /*9c90*/  SYNCS.PHASECHK.TRANS64.TRYWAIT P0, [R4+URZ+0x8], R5 ;  /* 0x00000805040075a7 */ /* 0x0002a600080011ff */
[----:B--2---:R-:W-:Y:S05]  /*9ca0*/  @!P0 NANOSLEEP.SYNCS 0x989680 ;  /* 0x009896800000895d */ /* 0x004fea0003900000 */
[----:B------:R-:W2:Y:S02]  /*9cb0*/  @!P0 SYNCS.PHASECHK.TRANS64 P0, [R4+URZ+0x8], R5 ;  /* 0x00000805040085a7 */ /* 0x000ea400080010ff */
[----:B--2---:R-:W-:Y:S05]  /*9cc0*/  @!P0 BRA `(.L_x_66) ;  /* 0xfffffffc00ec8947 */ /* 0x004fea000383ffff */
[----:B------:R-:W-:Y:S05]  /*9cd0*/  BRA `(.L_x_65) ;  /* 0xffffff9400707947 */ /* 0x000fea000383ffff */
.L_x_68:
[----:B------:R-:W-:Y:S01]  /*9ce0*/  BSSY B0, `(.L_x_176) ;  /* 0x0000006000007945 */ /* 0x000fe20003800000 */
[----:B------:R-:W-:-:S07]  /*9cf0*/  MOV R15, 0xffffffff ;  /* 0xffffffff000f7802 */ /* 0x000fce0000000f00 */
[----:B-1---5:R-:W-:Y:S05]  /*9d00*/  WARPSYNC.COLLECTIVE R15, `(.L_x_177) ;  /* 0x000000000f0c7348 */ /* 0x022fea0003c00000 */
[----:B------:R-:W-:Y:S02]  /*9d10*/  ELECT P6, UR79, PT ;  /* 0x00000000004f782f */ /* 0x000fe400038c0000 */
[----:B------:R-:W-:Y:S01]  /*9d20*/  MOV R14, UR79 ;  /* 0x0000004f000e7c02 */ /* 0x000fe20008000f00 */
[----:B-1---5:R-:W-:Y:S10]  /*9d30*/  ENDCOLLECTIVE ;  /* 0x000000000000791b */ /* 0x022ff40003800000 */
.L_x_177:
[----:B------:R-:W-:Y:S05]  /*9d40*/  BSYNC B0 ;  /* 0x0000000000007941 */ /* 0x000fea0003800000 */
.L_x_176:
[----:B------:R-:W-:Y:S05]  /*9d50*/  BRA `(.L_x_178) ;  /* 0xffffff9400a07947 */ /* 0x000fea000383ffff */
.L_x_70:
[----:B-1----:R-:W-:-:S04]  /*9d60*/  MOV R2, UR6 ;  /* 0x0000000600027c02 */ /* 0x002fc80008000f00 */
[----:B------:R1:W2:Y:S03]  /*9d70*/  SYNCS.PHASECHK.TRANS64.TRYWAIT P0, [R2+URZ+0x8], R3 ;  /* 0x00000803020075a7 */ /* 0x0002a600080011ff */
[----:B--2---:R-:W-:Y:S05]  /*9d80*/  @!P0 NANOSLEEP.SYNCS 0x989680 ;  /* 0x009896800000895d */ /* 0x004fea0003900000 */
[----:B------:R-:W2:Y:S02]  /*9d90*/  @!P0 SYNCS.PHASECHK.TRANS64 P0, [R2+URZ+0x8], R3 ;  /* 0x00000803020085a7 */ /* 0x000ea400080010ff */
[----:B--2---:R-:W-:Y:S05]  /*9da0*/  @!P0 BRA `(.L_x_70) ;  /* 0xfffffffc00ec8947 */ /* 0x004fea000383ffff */
[----:B------:R-:W-:Y:S05]  /*9db0*/  BRA `(.L_x_69) ;  /* 0xffffff9400a47947 */ /* 0x000fea000383ffff */
.L_x_71:
[----:B-1----:R1:W2:Y:S02]  /*9dc0*/  SYNCS.PHASECHK.TRANS64.TRYWAIT P0, [R0+URZ+0xd0], R4 ;  /* 0x0000d004000075a7 */ /* 0x0022a400080011ff */
[----:B--2---:R-:W-:Y:S05]  /*9dd0*/  @!P0 NANOSLEEP.SYNCS 0x989680 ;  /* 0x009896800000895d */ /* 0x004fea0003900000 */
[----:B------:R-:W2:Y:S02]  /*9de0*/  @!P0 SYNCS.PHASECHK.TRANS64 P0, [R0+URZ+0xd0], R4 ;  /* 0x0000d004000085a7 */ /* 0x000ea400080010ff */
[----:B--2---:R-:W-:Y:S05]  /*9df0*/  @!P0 BRA `(.L_x_71) ;  /* 0xfffffffc00f08947 */ /* 0x004fea000383ffff */
[----:B------:R-:W-:Y:S05]  /*9e00*/  BRA `(.L_x_179) ;  /* 0xffffff9800907947 */ /* 0x000fea000383ffff */
.L_x_73:
[----:B------:R-:W-:-:S07]  /*9e10*/  MOV R0, UR9 ;  /* 0x0000000900007c02 */ /* 0x000fce0008000f00 */
.L_x_180:
[----:B-1----:R1:W2:Y:S02]  /*9e20*/  SYNCS.PHASECHK.TRANS64.TRYWAIT P0, [R0+URZ+0x110], R4 ;  /* 0x00011004000075a7 */ /* 0x0022a400080011ff */
[----:B--2---:R-:W-:Y:S05]  /*9e30*/  @!P0 NANOSLEEP.SYNCS 0x989680 ;  /* 0x009896800000895d */ /* 0x004fea0003900000 */
[----:B------:R-:W2:Y:S02]  /*9e40*/  @!P0 SYNCS.PHASECHK.TRANS64 P0, [R0+URZ+0x110], R4 ;  /* 0x00011004000085a7 */ /* 0x000ea400080010ff */
[----:B--2---:R-:W-:Y:S05]  /*9e50*/  @!P0 BRA `(.L_x_180) ;  /* 0xfffffffc00f08947 */ /* 0x004fea000383ffff */
[----:B------:R-:W-:Y:S05]  /*9e60*/  BRA `(.L_x_181) ;  /* 0xffffff9800dc7947 */ /* 0x000fea000383ffff */
.L_x_76:
[----:B------:R-:W-:Y:S07]  /*9e70*/  MOV R0, UR8 ;  /* 0x0000000800007c02 */ /* 0x000fee0008000f00 */
.L_x_182:
[----:B-1----:R1:W2:Y:S02]  /*9e80*/  SYNCS.PHASECHK.TRANS64.TRYWAIT P0, [R0+URZ], R4 ;  /* 0x00000004000075a7 */ /* 0x0022a400080011ff */
[----:B--2---:R-:W-:Y:S05]  /*9e90*/  @!P0 NANOSLEEP.SYNCS 0x989680 ;  /* 0x009896800000895d */ /* 0x004fea0003900000 */
[----:B------:R-:W2:Y:S02]  /*9ea0*/  @!P0 SYNCS.PHASECHK.TRANS64 P0, [R0+URZ], R4 ;  /* 0x00000004000085a7 */ /* 0x000ea400080010ff */
[----:B--2---:R-:W-:Y:S05]  /*9eb0*/  @!P0 BRA `(.L_x_182) ;  /* 0xfffffffc00f08947 */ /* 0x004fea000383ffff */
[----:B------:R-:W-:Y:S05]  /*9ec0*/  BRA `(.L_x_75) ;  /* 0xffffff9800f07947 */ /* 0x000fea000383ffff */
.L_x_80:
[----:B-1----:R-:W-:-:S07]  /*9ed0*/  MOV R0, UR8 ;  /* 0x0000000800007c02 */ /* 0x002fce0008000f00 */
.L_x_183:
[----:B-1----:R1:W2:Y:S02]  /*9ee0*/  SYNCS.PHASECHK.TRANS64.TRYWAIT P0, [R0+URZ], R2 ;  /* 0x00000002000075a7 */ /* 0x0022a400080011ff */
[----:B--2---:R-:W-:Y:S05]  /*9ef0*/  @!P0 NANOSLEEP.SYNCS 0x989680 ;  /* 0x009896800000895d */ /* 0x004fea0003900000 */
[----:B------:R-:W2:Y:S02]  /*9f00*/  @!P0 SYNCS.PHASECHK.TRANS64 P0, [R0+URZ], R2 ;  /* 0x00000002000085a7 */ /* 0x000ea400080010ff */
[----:B--2---:R-:W-:Y:S05]  /*9f10*/  @!P0 BRA `(.L_x_183) ;  /* 0xfffffffc00f08947 */ /* 0x004fea000383ffff */
[----:B------:R-:W-:Y:S05]  /*9f20*/  BRA `(.L_x_184) ;  /* 0xffffff9c00e47947 */ /* 0x000fea000383ffff */
.L_x_81:
[----:B------:R-:W-:-:S07]  /*9f30*/  MOV R0, UR8 ;  /* 0x0000000800007c02 */ /* 0x000fce0008000f00 */
.L_x_185:
[----:B-1----:R1:W2:Y:S02]  /*9f40*/  SYNCS.PHASECHK.TRANS64.TRYWAIT P0, [R0+URZ], R3 ;  /* 0x00000003000075a7 */ /* 0x0022a400080011ff */
[----:B--2---:R-:W-:Y:S05]  /*9f50*/  @!P0 NANOSLEEP.SYNCS 0x989680 ;  /* 0x009896800000895d */ /* 0x004fea0003900000 */
[----:B------:R-:W2:Y:S02]  /*9f60*/  @!P0 SYNCS.PHASECHK.TRANS64 P0, [R0+URZ], R3 ;  /* 0x00000003000085a7 */ /* 0x000ea400080010ff */
[----:B--2---:R-:W-:Y:S05]  /*9f70*/  @!P0 BRA `(.L_x_185) ;  /* 0xfffffffc00f08947 */ /* 0x004fea000383ffff */
[----:B------:R-:W-:Y:S05]  /*9f80*/  BRA `(.L_x_186) ;  /* 0xffffff9c00f07947 */ /* 0x000fea000383ffff */
.L_x_82:
[----:B------:R-:W-:-:S07]  /*9f90*/  MOV R0, UR8 ;  /* 0x0000000800007c02 */ /* 0x000fce0008000f00 */
.L_x_187:
[----:B-1----:R1:W2:Y:S02]  /*9fa0*/  SYNCS.PHASECHK.TRANS64.TRYWAIT P0, [R0+URZ], R3 ;  /* 0x00000003000075a7 */ /* 0x0022a400080011ff */
[----:B--2---:R-:W-:Y:S05]  /*9fb0*/  @!P0 NANOSLEEP.SYNCS 0x989680 ;  /* 0x009896800000895d */ /* 0x004fea0003900000 */
[----:B------:R-:W2:Y:S02]  /*9fc0*/  @!P0 SYNCS.PHASECHK.TRANS64 P0, [R0+URZ], R3 ;  /* 0x00000003000085a7 */ /* 0x000ea400080010ff */
[----:B--2---:R-:W-:Y:S05]  /*9fd0*/  @!P0 BRA `(.L_x_187) ;  /* 0xfffffffc00f08947 */ /* 0x004fea000383ffff */
[----:B------:R-:W-:Y:S05]  /*9fe0*/  BRA `(.L_x_188) ;  /* 0xffffff9c00fc7947 */ /* 0x000fea000383ffff */
.L_x_85:
[----:B------:R-:W-:-:S07]  /*9ff0*/  MOV R0, UR7 ;  /* 0x0000000700007c02 */ /* 0x000fce0008000f00 */
.L_x_189:
[----:B-1----:R1:W2:Y:S02]  /*a000*/  SYNCS.PHASECHK.TRANS64.TRYWAIT P1, [R0+URZ+0x150], R2 ;  /* 0x00015002000075a7 */ /* 0x0022a400080211ff */
[----:B--2---:R-:W-:Y:S05]  /*a010*/  @!P1 NANOSLEEP.SYNCS 0x989680 ;  /* 0x009896800000995d */ /* 0x004fea0003900000 */
[----:B------:R-:W2:Y:S02]  /*a020*/  @!P1 SYNCS.PHASECHK.TRANS64 P1, [R0+URZ+0x150], R2 ;  /* 0x00015002000095a7 */ /* 0x000ea400080210ff */
[----:B--2---:R-:W-:Y:S05]  /*a030*/  @!P1 BRA `(.L_x_189) ;  /* 0xfffffffc00f09947 */ /* 0x004fea000383ffff */
[----:B------:R-:W-:Y:S05]  /*a040*/  BRA `(.L_x_190) ;  /* 0xffffffa000487947 */ /* 0x000fea000383ffff */
.L_x_90:
[----:B--2---:R2:W4:Y:S02]  /*a050*/  SYNCS.PHASECHK.TRANS64.TRYWAIT P0, [R0+URZ+0xd0], R2 ;  /* 0x0000d002000075a7 */ /* 0x00452400080011ff */
[----:B----4-:R-:W-:Y:S05]  /*a060*/  @!P0 NANOSLEEP.SYNCS 0x989680 ;  /* 0x009896800000895d */ /* 0x010fea0003900000 */
[----:B------:R-:W4:Y:S02]  /*a070*/  @!P0 SYNCS.PHASECHK.TRANS64 P0, [R0+URZ+0xd0], R2 ;  /* 0x0000d002000085a7 */ /* 0x000f2400080010ff */
[----:B----4-:R-:W-:Y:S05]  /*a080*/  @!P0 BRA `(.L_x_90) ;  /* 0xfffffffc00f08947 */ /* 0x010fea000383ffff */
[----:B------:R-:W-:Y:S05]  /*a090*/  BRA `(.L_x_191) ;  /* 0xffffffa4005c7947 */ /* 0x000fea000383ffff */
.L_x_93:
[----:B------:R-:W-:Y:S07]  /*a0a0*/  MOV R0, UR7 ;  /* 0x0000000700007c02 */ /* 0x000fee0008000f00 */
.L_x_192:
[----:B--2---:R2:W4:Y:S02]  /*a0b0*/  SYNCS.PHASECHK.TRANS64.TRYWAIT P0, [R0+URZ+0xc8], R2 ;  /* 0x0000c802000075a7 */ /* 0x00452400080011ff */
[----:B----4-:R-:W-:Y:S05]  /*a0c0*/  @!P0 NANOSLEEP.SYNCS 0x989680 ;  /* 0x009896800000895d */ /* 0x010fea0003900000 */
[----:B------:R-:W4:Y:S02]  /*a0d0*/  @!P0 SYNCS.PHASECHK.TRANS64 P0, [R0+URZ+0xc8], R2 ;  /* 0x0000c802000085a7 */ /* 0x000f2400080010ff */
[----:B----4-:R-:W-:Y:S05]  /*a0e0*/  @!P0 BRA `(.L_x_192) ;  /* 0xfffffffc00f08947 */ /* 0x010fea000383ffff */
[----:B------:R-:W-:Y:S05]  /*a0f0*/  BRA `(.L_x_92) ;  /* 0xffffffa8003c7947 */ /* 0x000fea000383ffff */
.L_x_96:
[----:B------:R-:W-:Y:S07]  /*a100*/  MOV R0, UR7 ;  /* 0x0000000700007c02 */ /* 0x000fee0008000f00 */
.L_x_193:
[----:B-1----:R1:W2:Y:S02]  /*a110*/  SYNCS.PHASECHK.TRANS64.TRYWAIT P0, [R0+URZ+0xa0], R14 ;  /* 0x0000a00e000075a7 */ /* 0x0022a400080011ff */
[----:B--2---:R-:W-:Y:S05]  /*a120*/  @!P0 NANOSLEEP.SYNCS 0x989680 ;  /* 0x009896800000895d */ /* 0x004fea0003900000 */
[----:B------:R-:W2:Y:S02]  /*a130*/  @!P0 SYNCS.PHASECHK.TRANS64 P0, [R0+URZ+0xa0], R14 ;  /* 0x0000a00e000085a7 */ /* 0x000ea400080010ff */
[----:B--2---:R-:W-:Y:S05]  /*a140*/  @!P0 BRA `(.L_x_193) ;  /* 0xfffffffc00f08947 */ /* 0x004fea000383ffff */
[----:B------:R-:W-:Y:S05]  /*a150*/  BRA `(.L_x_194) ;  /* 0xffffffa800b47947 */ /* 0x000fea000383ffff */
.L_x_97:
[----:B------:R-:W-:Y:S07]  /*a160*/  MOV R0, UR7 ;  /* 0x0000000700007c02 */ /* 0x000fee0008000f00 */
.L_x_195:
[----:B-1----:R1:W2:Y:S02]  /*a170*/  SYNCS.PHASECHK.TRANS64.TRYWAIT P0, [R0+URZ+0xa8], R14 ;  /* 0x0000a80e000075a7 */ /* 0x0022a400080011ff */
[----:B--2---:R-:W-:Y:S05]  /*a180*/  @!P0 NANOSLEEP.SYNCS 0x989680 ;  /* 0x009896800000895d */ /* 0x004fea0003900000 */
[----:B------:R-:W2:Y:S02]  /*a190*/  @!P0 SYNCS.PHASECHK.TRANS64 P0, [R0+URZ+0xa8], R14 ;  /* 0x0000a80e000085a7 */ /* 0x000ea400080010ff */
[----:B--2---:R-:W-:Y:S05]  /*a1a0*/  @!P0 BRA `(.L_x_195) ;  /* 0xfffffffc00f08947 */ /* 0x004fea000383ffff */
[----:B------:R-:W-:Y:S05]  /*a1b0*/  BRA `(.L_x_196) ;  /* 0xffffffa800ec7947 */ /* 0x000fea000383ffff */
.L_x_98:
[----:B------:R-:W-:Y:S07]  /*a1c0*/  MOV R0, UR7 ;  /* 0x0000000700007c02 */ /* 0x000fee0008000f00 */
.L_x_197:
[----:B-1----:R1:W2:Y:S02]  /*a1d0*/  SYNCS.PHASECHK.TRANS64.TRYWAIT P0, [R0+URZ+0xb0], R14 ;  /* 0x0000b00e000075a7 */ /* 0x0022a400080011ff */
[----:B--2---:R-:W-:Y:S05]  /*a1e0*/  @!P0 NANOSLEEP.SYNCS 0x989680 ;  /* 0x009896800000895d */ /* 0x004fea0003900000 */
[----:B------:R-:W2:Y:S02]  /*a1f0*/  @!P0 SYNCS.PHASECHK.TRANS64 P0, [R0+URZ+0xb0], R14 ;  /* 0x0000b00e000085a7 */ /* 0x000ea400080010ff */
[----:B--2---:R-:W-:Y:S05]  /*a200*/  @!P0 BRA `(.L_x_197) ;  /* 0xfffffffc00f08947 */ /* 0x004fea000383ffff */
[----:B------:R-:W-:Y:S05]  /*a210*/  BRA `(.L_x_198) ;  /* 0xffffffac00307947 */ /* 0x000fea000383ffff */
.L_x_99:
[----:B------:R-:W-:Y:S07]  /*a220*/  MOV R0, UR7 ;  /* 0x0000000700007c02 */ /* 0x000fee0008000f00 */
.L_x_199:
[----:B-1----:R1:W2:Y:S02]  /*a230*/  SYNCS.PHASECHK.TRANS64.TRYWAIT P0, [R0+URZ+0xb8], R14 ;  /* 0x0000b80e000075a7 */ /* 0x0022a400080011ff */
[----:B--2---:R-:W-:Y:S05]  /*a240*/  @!P0 NANOSLEEP.SYNCS 0x989680 ;  /* 0x009896800000895d */ /* 0x004fea0003900000 */
[----:B------:R-:W2:Y:S02]  /*a250*/  @!P0 SYNCS.PHASECHK.TRANS64 P0, [R0+URZ+0xb8], R14 ;  /* 0x0000b80e000085a7 */ /* 0x000ea400080010ff */
[----:B--2---:R-:W-:Y:S05]  /*a260*/  @!P0 BRA `(.L_x_199) ;  /* 0xfffffffc00f08947 */ /* 0x004fea000383ffff */
[----:B------:R-:W-:Y:S05]  /*a270*/  BRA `(.L_x_200) ;  /* 0xffffffac00b47947 */ /* 0x000fea000383ffff */
.L_x_101:
[----:B------:R-:W-:-:S07]  /*a280*/  MOV R0, UR7 ;  /* 0x0000000700007c02 */ /* 0x000fce0008000f00 */
.L_x_201:
[----:B-1----:R1:W4:Y:S02]  /*a290*/  SYNCS.PHASECHK.TRANS64.TRYWAIT P0, [R0+URZ+0xa0], R2 ;  /* 0x0000a002000075a7 */ /* 0x00232400080011ff */
[----:B----4-:R-:W-:Y:S05]  /*a2a0*/  @!P0 NANOSLEEP.SYNCS 0x989680 ;  /* 0x009896800000895d */ /* 0x010fea0003900000 */
[----:B------:R-:W4:Y:S02]  /*a2b0*/  @!P0 SYNCS.PHASECHK.TRANS64 P0, [R0+URZ+0xa0], R2 ;  /* 0x0000a002000085a7 */ /* 0x000f2400080010ff */
[----:B----4-:R-:W-:Y:S05]  /*a2c0*/  @!P0 BRA `(.L_x_201) ;  /* 0xfffffffc00f08947 */ /* 0x010fea000383ffff */
[----:B------:R-:W-:Y:S05]  /*a2d0*/  BRA `(.L_x_202) ;  /* 0xffffffb000247947 */ /* 0x000fea000383ffff */
.L_x_102:
[----:B-1----:R-:W-:-:S07]  /*a2e0*/  MOV R0, UR7 ;  /* 0x0000000700007c02 */ /* 0x002fce0008000f00 */
.L_x_203:
[----:B-1----:R1:W4:Y:S02]  /*a2f0*/  SYNCS.PHASECHK.TRANS64.TRYWAIT P0, [R0+URZ+0xa8], R2 ;  /* 0x0000a802000075a7 */ /* 0x00232400080011ff */
[----:B----4-:R-:W-:Y:S05]  /*a300*/  @!P0 NANOSLEEP.SYNCS 0x989680 ;  /* 0x009896800000895d */ /* 0x010fea0003900000 */
[----:B------:R-:W4:Y:S02]  /*a310*/  @!P0 SYNCS.PHASECHK.TRANS64 P0, [R0+URZ+0xa8], R2 ;  /* 0x0000a802000085a7 */ /* 0x000f2400080010ff */
[----:B----4-:R-:W-:Y:S05]  /*a320*/  @!P0 BRA `(.L_x_203) ;  /* 0xfffffffc00f08947 */ /* 0x010fea000383ffff */
[----:B------:R-:W-:Y:S05]  /*a330*/  BRA `(.L_x_204) ;  /* 0xffffffb000147947 */ /* 0x000fea000383ffff */
.L_x_103:
[----:B-1----:R-:W-:-:S07]  /*a340*/  MOV R0, UR7 ;  /* 0x0000000700007c02 */ /* 0x002fce0008000f00 */
.L_x_205:
[----:B-1----:R1:W4:Y:S02]  /*a350*/  SYNCS.PHASECHK.TRANS64.TRYWAIT P0, [R0+URZ+0xb0], R2 ;  /* 0x0000b002000075a7 */ /* 0x00232400080011ff */
[----:B----4-:R-:W-:Y:S05]  /*a360*/  @!P0 NANOSLEEP.SYNCS 0x989680 ;  /* 0x009896800000895d */ /* 0x010fea0003900000 */
[----:B------:R-:W4:Y:S02]  /*a370*/  @!P0 SYNCS.PHASECHK.TRANS64 P0, [R0+URZ+0xb0], R2 ;  /* 0x0000b002000085a7 */ /* 0x000f2400080010ff */
[----:B----4-:R-:W-:Y:S05]  /*a380*/  @!P0 BRA `(.L_x_205) ;  /* 0xfffffffc00f08947 */ /* 0x010fea000383ffff */
[----:B------:R-:W-:Y:S05]  /*a390*/  BRA `(.L_x_206) ;  /* 0xffffffb000047947 */ /* 0x000fea000383ffff */
.L_x_105:
[----:B--2---:R2:W4:Y:S02]  /*a3a0*/  SYNCS.PHASECHK.TRANS64.TRYWAIT P0, [R0+URZ+0xd0], R2 ;  /* 0x0000d002000075a7 */ /* 0x00452400080011ff */
[----:B----4-:R-:W-:Y:S05]  /*a3b0*/  @!P0 NANOSLEEP.SYNCS 0x989680 ;  /* 0x009896800000895d */ /* 0x010fea0003900000 */
[----:B------:R-:W4:Y:S02]  /*a3c0*/  @!P0 SYNCS.PHASECHK.TRANS64 P0, [R0+URZ+0xd0], R2 ;  /* 0x0000d002000085a7 */ /* 0x000f2400080010ff */
[----:B----4-:R-:W-:Y:S05]  /*a3d0*/  @!P0 BRA `(.L_x_105) ;  /* 0xfffffffc00f08947 */ /* 0x010fea000383ffff */
[----:B------:R-:W-:Y:S05]  /*a3e0*/  BRA `(.L_x_207) ;  /* 0xffffffb000cc7947 */ /* 0x000fea000383ffff */
.L_x_116:
[----:B-1----:R-:W-:Y:S04]  /*a3f0*/  MOV R2, UR48 ;  /* 0x0000003000027c02 */ /* 0x002fe80008000f00 */
[----:B------:R1:W3:Y:S03]  /*a400*/  SYNCS.PHASECHK.TRANS64.TRYWAIT P1, [R2+URZ+0x80], R3 ;  /* 0x00008003020075a7 */ /* 0x0002e600080211ff */
[----:B---3--:R-:W-:Y:S05]  /*a410*/  @!P1 NANOSLEEP.SYNCS 0x989680 ;  /* 0x009896800000995d */ /* 0x008fea0003900000 */
[----:B------:R-:W3:Y:S02]  /*a420*/  @!P1 SYNCS.PHASECHK.TRANS64 P1, [R2+URZ+0x80], R3 ;  /* 0x00008003020095a7 */ /* 0x000ee400080210ff */
[----:B---3--:R-:W-:Y:S05]  /*a430*/  @!P1 BRA `(.L_x_116) ;  /* 0xfffffffc00ec9947 */ /* 0x008fea000383ffff */
[----:B------:R-:W-:Y:S05]  /*a440*/  BRA `(.L_x_115) ;  /* 0xffffffbc00d87947 */ /* 0x000fea000383ffff */
.L_x_118:
[----:B-1----:R1:W4:Y:S02]  /*a450*/  SYNCS.PHASECHK.TRANS64.TRYWAIT P0, [R112+URZ+0xf0], R0 ;  /* 0x0000f000700075a7 */ /* 0x00232400080011ff */
[----:B----4-:R-:W-:Y:S05]  /*a460*/  @!P0 NANOSLEEP.SYNCS 0x989680 ;  /* 0x009896800000895d */ /* 0x010fea0003900000 */
[----:B------:R-:W4:Y:S02]  /*a470*/  @!P0 SYNCS.PHASECHK.TRANS64 P0, [R112+URZ+0xf0], R0 ;  /* 0x0000f000700085a7 */ /* 0x000f2400080010ff */
[----:B----4-:R-:W-:Y:S05]  /*a480*/  @!P0 BRA `(.L_x_118) ;  /* 0xfffffffc00f08947 */ /* 0x010fea000383ffff */
[----:B------:R-:W-:Y:S05]  /*a490*/  BRA `(.L_x_117) ;  /* 0xffffffc000007947 */ /* 0x000fea000383ffff */
.L_x_127:
[----:B--2---:R2:W4:Y:S02]  /*a4a0*/  SYNCS.PHASECHK.TRANS64.TRYWAIT P0, [R2+URZ+0x80], R0 ;  /* 0x00008000020075a7 */ /* 0x00452400080011ff */
[----:B----4-:R-:W-:Y:S05]  /*a4b0*/  @!P0 NANOSLEEP.SYNCS 0x989680 ;  /* 0x009896800000895d */ /* 0x010fea0003900000 */
[----:B------:R-:W4:Y:S02]  /*a4c0*/  @!P0 SYNCS.PHASECHK.TRANS64 P0, [R2+URZ+0x80], R0 ;  /* 0x00008000020085a7 */ /* 0x000f2400080010ff */
[----:B----4-:R-:W-:Y:S05]  /*a4d0*/  @!P0 BRA `(.L_x_127) ;  /* 0xfffffffc00f08947 */ /* 0x010fea000383ffff */
[----:B------:R-:W-:Y:S05]  /*a4e0*/  BRA `(.L_x_126) ;  /* 0xffffffc800dc7947 */ /* 0x000fea000383ffff */
.L_x_135:
[----:B--2---:R2:W4:Y:S02]  /*a4f0*/  SYNCS.PHASECHK.TRANS64.TRYWAIT P0, [R0+URZ+0x80], R6 ;  /* 0x00008006000075a7 */ /* 0x00452400080011ff */
[----:B----4-:R-:W-:Y:S05]  /*a500*/  @!P0 NANOSLEEP.SYNCS 0x989680 ;  /* 0x009896800000895d */ /* 0x010fea0003900000 */
[----:B------:R-:W4:Y:S02]  /*a510*/  @!P0 SYNCS.PHASECHK.TRANS64 P0, [R0+URZ+0x80], R6 ;  /* 0x00008006000085a7 */ /* 0x000f2400080010ff */
[----:B----4-:R-:W-:Y:S05]  /*a520*/  @!P0 BRA `(.L_x_135) ;  /* 0xfffffffc00f08947 */ /* 0x010fea000383ffff */
[----:B------:R-:W-:Y:S05]  /*a530*/  BRA `(.L_x_134) ;  /* 0xffffffd400dc7947 */ /* 0x000fea000383ffff */
.L_x_143:
[----:B--2---:R2:W4:Y:S02]  /*a540*/  SYNCS.PHASECHK.TRANS64.TRYWAIT P0, [R0+URZ+0x80], R5 ;  /* 0x00008005000075a7 */ /* 0x00452400080011ff */
[----:B----4-:R-:W-:Y:S05]  /*a550*/  @!P0 NANOSLEEP.SYNCS 0x989680 ;  /* 0x009896800000895d */ /* 0x010fea0003900000 */
[----:B------:R-:W4:Y:S02]  /*a560*/  @!P0 SYNCS.PHASECHK.TRANS64 P0, [R0+URZ+0x80], R5 ;  /* 0x00008005000085a7 */ /* 0x000f2400080010ff */
[----:B----4-:R-:W-:Y:S05]  /*a570*/  @!P0 BRA `(.L_x_143) ;  /* 0xfffffffc00f08947 */ /* 0x010fea000383ffff */
[----:B------:R-:W-:Y:S05]  /*a580*/  BRA `(.L_x_142) ;  /* 0xffffffe000dc7947 */ /* 0x000fea000383ffff */
        .weak           $__internal_0_$__cuda_sm10x_tcgen05_guardrail_trap_col_being_dealloced_not_returned_by_alloc
        .type           $__internal_0_$__cuda_sm10x_tcgen05_guardrail_trap_col_being_dealloced_not_returned_by_alloc,@function
        .size           $__internal_0_$__cuda_sm10x_tcgen05_guardrail_trap_col_being_dealloced_not_returned_by_alloc,($__internal_1_$__cuda_sm10x_tcgen05_guardrail_trap_phase_invalid_during_alloc - $__internal_0_$__cuda_sm10x_tcgen05_guardrail_trap_col_being_dealloced_not_returned_by_alloc)
$__internal_0_$__cuda_sm10x_tcgen05_guardrail_trap_col_being_dealloced_not_returned_by_alloc:
[----:B------:R-:W-:Y:S05]  /*a590*/  BPT.TRAP 0x1 ;  /* 0x000000040000795c */ /* 0x000fea0000300000 */
[----:B------:R-:W-:-:S04]  /*a5a0*/  HFMA2 R3, -RZ, RZ, 0, 0 ;  /* 0x00000000ff037431 */ /* 0x000fc800000001ff */
[----:B------:R-:W-:Y:S05]  /*a5b0*/  RET.REL.NODEC R2 `(_ZN7cutlass13device_kernelINS_4gemm6kernel13GemmUniversalIN4cute5tupleIJiiiiEEENS1_10collective13CollectiveMmaINS1_35MainloopSm100TmaUmmaWarpSpecializedILi8ELi2ELi4ENS5_IJNS4_1CILi2EEENSA_ILi1EEESC_EEEEENS5_IJNSA_ILi256EEENSA_ILi128EEENSA_ILi64EEEEEENS_6half_tENS5_IJlSC_lEEESJ_SK_NS4_8TiledMMAINS4_8MMA_AtomIJNS4_26SM100_MMA_F16BF16_2x1SM_SSISJ_SJ_fLi256ELi128ELNS4_4UMMA5MajorE0ELSP_0ELNSO_7ScaleInE0ELSQ_0EEEEEENS4_6LayoutINS5_IJSC_SC_SC_EEENS5_IJNSA_ILi0EEESV_SV_EEEEENS5_IJNS4_10UnderscoreESY_SY_EEEEENS4_18SM100_TMA_2SM_LOADENS4_14ComposedLayoutINS4_7SwizzleILi3ELi4ELi3EEENS4_18smem_ptr_flag_bitsILi16EEENST_INS5_IJNSA_ILi8EEESH_EEENS5_IJSH_SC_EEEEEEEvNS4_8identityES11_S1B_vS1C_EENS_8epilogue10collective18CollectiveEpilogueINS1E_23Sm100TmaWarpSpecializedILi4ELi2ELi32ELb1ELb0EEEJNS5_IJSG_SG_SH_EEENS5_IJNST_ISG_SC_EENST_INSA_ILi32EEESC_EEEEESJ_SK_SJ_SK_NS1E_6fusion15FusionCallbacksIS1I_NS1O_17LinearCombinationISJ_fSJ_fLNS_15FloatRoundStyleE2EEES1J_S1N_JEEENS4_5SM1004TMEM4LOAD26SM100_TMEM_LOAD_32dp32b32xENS4_13SM90_TMA_LOADENS12_INS13_ILi2ELi4ELi3EEES16_NST_INS5_IJS17_S1L_EEENS5_IJS1L_SC_EEEEEEENS4_39AutoVectorizingCopyWithAssumedAlignmentILi128EEENS4_14SM90_TMA_STOREES23_S25_S25_EEEvvEEEEvNT_6ParamsE) ;  /* 0xffffff5802907950 */ /* 0x000fea0003c3ffff */
        .weak           $__internal_1_$__cuda_sm10x_tcgen05_guardrail_trap_phase_invalid_during_alloc
        .type           $__internal_1_$__cuda_sm10x_tcgen05_guardrail_trap_phase_invalid_during_alloc,@function
        .size           $__internal_1_$__cuda_sm10x_tcgen05_guardrail_trap_phase_invalid_during_alloc,($__internal_2_$__cuda_sm10x_tcgen05_guardrail_trap_unallocated_columns_being_dealloced - $__internal_1_$__cuda_sm10x_tcgen05_guardrail_trap_phase_invalid_during_alloc)
$__internal_1_$__cuda_sm10x_tcgen05_guardrail_trap_phase_invalid_during_alloc:
[----:B------:R-:W-:Y:S05]  /*a5c0*/  BPT.TRAP 0x1 ;  /* 0x000000040000795c */ /* 0x000fea0000300000 */
[----:B------:R-:W-:-:S04]  /*a5d0*/  MOV R3, 0x0 ;  /* 0x0000000000037802 */ /* 0x000fc80000000f00 */
[----:B------:R-:W-:Y:S05]  /*a5e0*/  RET.REL.NODEC R2 `(_ZN7cutlass13device_kernelINS_4gemm6kernel13GemmUniversalIN4cute5tupleIJiiiiEEENS1_10collective13CollectiveMmaINS1_35MainloopSm100TmaUmmaWarpSpecializedILi8ELi2ELi4ENS5_IJNS4_1CILi2EEENSA_ILi1EEESC_EEEEENS5_IJNSA_ILi256EEENSA_ILi128EEENSA_ILi64EEEEEENS_6half_tENS5_IJlSC_lEEESJ_SK_NS4_8TiledMMAINS4_8MMA_AtomIJNS4_26SM100_MMA_F16BF16_2x1SM_SSISJ_SJ_fLi256ELi128ELNS4_4UMMA5MajorE0ELSP_0ELNSO_7ScaleInE0ELSQ_0EEEEEENS4_6LayoutINS5_IJSC_SC_SC_EEENS5_IJNSA_ILi0EEESV_SV_EEEEENS5_IJNS4_10UnderscoreESY_SY_EEEEENS4_18SM100_TMA_2SM_LOADENS4_14ComposedLayoutINS4_7SwizzleILi3ELi4ELi3EEENS4_18smem_ptr_flag_bitsILi16EEENST_INS5_IJNSA_ILi8EEESH_EEENS5_IJSH_SC_EEEEEEEvNS4_8identityES11_S1B_vS1C_EENS_8epilogue10collective18CollectiveEpilogueINS1E_23Sm100TmaWarpSpecializedILi4ELi2ELi32ELb1ELb0EEEJNS5_IJSG_SG_SH_EEENS5_IJNST_ISG_SC_EENST_INSA_ILi32EEESC_EEEEESJ_SK_SJ_SK_NS1E_6fusion15FusionCallbacksIS1I_NS1O_17LinearCombinationISJ_fSJ_fLNS_15FloatRoundStyleE2EEES1J_S1N_JEEENS4_5SM1004TMEM4LOAD26SM100_TMEM_LOAD_32dp32b32xENS4_13SM90_TMA_LOADENS12_INS13_ILi2ELi4ELi3EEES16_NST_INS5_IJS17_S1L_EEENS5_IJS1L_SC_EEEEEEENS4_39AutoVectorizingCopyWithAssumedAlignmentILi128EEENS4_14SM90_TMA_STOREES23_S25_S25_EEEvvEEEEvNT_6ParamsE) ;  /* 0xffffff5802847950 */ /* 0x000fea0003c3ffff */
        .weak           $__internal_2_$__cuda_sm10x_tcgen05_guardrail_trap_unallocated_columns_being_dealloced
        .type           $__internal_2_$__cuda_sm10x_tcgen05_guardrail_trap_unallocated_columns_being_dealloced,@function
        .size           $__internal_2_$__cuda_sm10x_tcgen05_guardrail_trap_unallocated_columns_being_dealloced,(.L_x_209 - $__internal_2_$__cuda_sm10x_tcgen05_guardrail_trap_unallocated_columns_being_dealloced)
$__internal_2_$__cuda_sm10x_tcgen05_guardrail_trap_unallocated_columns_being_dealloced:
[----:B------:R-:W-:Y:S05]  /*a5f0*/  BPT.TRAP 0x1 ;  /* 0x000000040000795c */ /* 0x000fea0000300000 */
[----:B------:R-:W-:-:S04]  /*a600*/  HFMA2 R3, -RZ, RZ, 0, 0 ;  /* 0x00000000ff037431 */ /* 0x000fc800000001ff */
[----:B------:R-:W-:Y:S05]  /*a610*/  RET.REL.NODEC R2 `(_ZN7cutlass13device_kernelINS_4gemm6kernel13GemmUniversalIN4cute5tupleIJiiiiEEENS1_10collective13CollectiveMmaINS1_35MainloopSm100TmaUmmaWarpSpecializedILi8ELi2ELi4ENS5_IJNS4_1CILi2EEENSA_ILi1EEESC_EEEEENS5_IJNSA_ILi256EEENSA_ILi128EEENSA_ILi64EEEEEENS_6half_tENS5_IJlSC_lEEESJ_SK_NS4_8TiledMMAINS4_8MMA_AtomIJNS4_26SM100_MMA_F16BF16_2x1SM_SSISJ_SJ_fLi256ELi128ELNS4_4UMMA5MajorE0ELSP_0ELNSO_7ScaleInE0ELSQ_0EEEEEENS4_6LayoutINS5_IJSC_SC_SC_EEENS5_IJNSA_ILi0EEESV_SV_EEEEENS5_IJNS4_10UnderscoreESY_SY_EEEEENS4_18SM100_TMA_2SM_LOADENS4_14ComposedLayoutINS4_7SwizzleILi3ELi4ELi3EEENS4_18smem_ptr_flag_bitsILi16EEENST_INS5_IJNSA_ILi8EEESH_EEENS5_IJSH_SC_EEEEEEEvNS4_8identityES11_S1B_vS1C_EENS_8epilogue10collective18CollectiveEpilogueINS1E_23Sm100TmaWarpSpecializedILi4ELi2ELi32ELb1ELb0EEEJNS5_IJSG_SG_SH_EEENS5_IJNST_ISG_SC_EENST_INSA_ILi32EEESC_EEEEESJ_SK_SJ_SK_NS1E_6fusion15FusionCallbacksIS1I_NS1O_17LinearCombinationISJ_fSJ_fLNS_15FloatRoundStyleE2EEES1J_S1N_JEEENS4_5SM1004TMEM4LOAD26SM100_TMEM_LOAD_32dp32b32xENS4_13SM90_TMA_LOADENS12_INS13_ILi2ELi4ELi3EEES16_NST_INS5_IJS17_S1L_EEENS5_IJS1L_SC_EEEEEEENS4_39AutoVectorizingCopyWithAssumedAlignmentILi128EEENS4_14SM90_TMA_STOREES23_S25_S25_EEEvvEEEEvNT_6ParamsE) ;  /* 0xffffff5802787950 */ /* 0x000fea0003c3ffff */
.L_x_208:
[----:B------:R-:W-:-:S00]  /*a620*/  BRA `(.L_x_208) ;  /* 0xfffffffc00fc7947 */ /* 0x000fc0000383ffff */
[----:B------:R-:W-:-:S00]  /*a630*/  NOP ;  /* 0x0000000000007918 */ /* 0x000fc00000000000 */
        /* <DEDUP_REMOVED lines=12> */
.L_x_209:


//--------------------- .nv.global.init           --------------------------
	.section	.nv.global.init,"aw",@progbits
.nv.global.init:
	.type		$str$27,@object
	.size		$str$27,($str$28 - $str$27)
$str$27:
        /*0000*/ 	.byte	0x28, 0x61, 0x64, 0x64, 0x72, 0x65, 0x73, 0x73, 0x20, 0x26, 0x20, 0x6d, 0x61, 0x73, 0x6b, 0x29
        /*0010*/ 	.byte	0x20, 0x3d, 0x3d, 0x20, 0x30, 0x00
	.type		$str$28,@object
	.size		$str$28,($str$26 - $str$28)
$str$28:
        /*0016*/ 	.byte	0x2f, 0x74, 0x6d, 0x70, 0x2f, 0x63, 0x75, 0x74, 0x6c, 0x61, 0x73, 0x73, 0x5f, 0x73, 0x77, 0x65
        /*0026*/ 	.byte	0x65, 0x70, 0x5f, 0x73, 0x72, 0x63, 0x2f, 0x69, 0x6e, 0x63, 0x6c, 0x75, 0x64, 0x65, 0x2f, 0x63
        /*0036*/ 	.byte	0x75, 0x74, 0x65, 0x2f, 0x70, 0x6f, 0x69, 0x6e, 0x74, 0x65, 0x72, 0x5f, 0x66, 0x6c, 0x61, 0x67
        /*0046*/ 	.byte	0x67, 0x65, 0x64, 0x2e, 0x68, 0x70, 0x70, 0x00
	.type		$str$26,@object
	.size		$str$26,($str$25 - $str$26)
$str$26:
        /*004e*/ 	.byte	0x2f, 0x74, 0x6d, 0x70, 0x2f, 0x63, 0x75, 0x74, 0x6c, 0x61, 0x73, 0x73, 0x5f, 0x73, 0x77, 0x65
        /*005e*/ 	.byte	0x65, 0x70, 0x5f, 0x73, 0x72, 0x63, 0x2f, 0x69, 0x6e, 0x63, 0x6c, 0x75, 0x64, 0x65, 0x2f, 0x63
        /*006e*/ 	.byte	0x75, 0x74, 0x65, 0x2f, 0x61, 0x74, 0x6f, 0x6d, 0x2f, 0x63, 0x6f, 0x70, 0x79, 0x5f, 0x74, 0x72
        /*007e*/ 	.byte	0x61, 0x69, 0x74, 0x73, 0x5f, 0x73, 0x6d, 0x31, 0x30, 0x30, 0x2e, 0x68, 0x70, 0x70, 0x00
	.type		$str$25,@object
	.size		$str$25,(__unnamed_1 - $str$25)
$str$25:
        /*008d*/ 	.byte	0x28, 0x28, 0x75, 0x69, 0x6e, 0x74, 0x33, 0x32, 0x5f, 0x74, 0x28, 0x74, 0x68, 0x72, 0x65, 0x61
        /*009d*/ 	.byte	0x64, 0x49, 0x64, 0x78, 0x2e, 0x78, 0x29, 0x20, 0x2f, 0x20, 0x33, 0x32, 0x29, 0x20, 0x25, 0x20
        /*00ad*/ 	.byte	0x34, 0x29, 0x20, 0x3d, 0x3d, 0x20, 0x28, 0x28, 0x28, 0x74, 0x6d, 0x65, 0x6d, 0x5f, 0x61, 0x64
        /*00bd*/ 	.byte	0x64, 0x72, 0x20, 0x3e, 0x3e, 0x20, 0x31, 0x36, 0x29, 0x20, 0x2f, 0x20, 0x33, 0x32, 0x29, 0x20
        /*00cd*/ 	.byte	0x25, 0x20, 0x34, 0x29, 0x00
	.type		__unnamed_1,@object
	.size		__unnamed_1,(__unnamed_2 - __unnamed_1)
__unnamed_1:
        /*00d2*/ 	.byte	0x61, 0x75, 0x74, 0x6f, 0x20, 0x63, 0x75, 0x74, 0x65, 0x3a, 0x3a, 0x61, 0x73, 0x5f, 0x70, 0x6f
        /* <DEDUP_REMOVED lines=24> */
        /*0262*/ 	.byte	0x3e, 0x3e, 0x3e, 0x3e, 0x5d, 0x00
	.type		__unnamed_2,@object
	.size		__unnamed_2,(.L_2 - __unnamed_2)
__unnamed_2:
        /* <DEDUP_REMOVED lines=42> */
        /*0508*/ 	.byte	0x3e, 0x3e, 0x5d, 0x00
.L_2:


//--------------------- .nv.shared._ZN7cutlass13device_kernelINS_4gemm6kernel13GemmUniversalIN4cute5tupleIJiiiiEEENS1_10collective13CollectiveMmaINS1_35MainloopSm100TmaUmmaWarpSpecializedILi8ELi2ELi4ENS5_IJNS4_1CILi2EEENSA_ILi1EEESC_EEEEENS5_IJNSA_ILi256EEENSA_ILi128EEENSA_ILi64EEEEEENS_6half_tENS5_IJlSC_lEEESJ_SK_NS4_8TiledMMAINS4_8MMA_AtomIJNS4_26SM100_MMA_F16BF16_2x1SM_SSISJ_SJ_fLi256ELi128ELNS4_4UMMA5MajorE0ELSP_0ELNSO_7ScaleInE0ELSQ_0EEEEEENS4_6LayoutINS5_IJSC_SC_SC_EEENS5_IJNSA_ILi0EEESV_SV_EEEEENS5_IJNS4_10UnderscoreESY_SY_EEEEENS4_18SM100_TMA_2SM_LOADENS4_14ComposedLayoutINS4_7SwizzleILi3ELi4ELi3EEENS4_18smem_ptr_flag_bitsILi16EEENST_INS5_IJNSA_ILi8EEESH_EEENS5_IJSH_SC_EEEEEEEvNS4_8identityES11_S1B_vS1C_EENS_8epilogue10collective18CollectiveEpilogueINS1E_23Sm100TmaWarpSpecializedILi4ELi2ELi32ELb1ELb0EEEJNS5_IJSG_SG_SH_EEENS5_IJNST_ISG_SC_EENST_INSA_ILi32EEESC_EEEEESJ_SK_SJ_SK_NS1E_6fusion15FusionCallbacksIS1I_NS1O_17LinearCombinationISJ_fSJ_fLNS_15FloatRoundStyleE2EEES1J_S1N_JEEENS4_5SM1004TMEM4LOAD26SM100_TMEM_LOAD_32dp32b32xENS4_13SM90_TMA_LOADENS12_INS13_ILi2ELi4ELi3EEES16_NST_INS5_IJS17_S1L_EEENS5_IJS1L_SC_EEEEEEENS4_39AutoVectorizingCopyWithAssumedAlignmentILi128EEENS4_14SM90_TMA_STOREES23_S25_S25_EEEvvEEEEvNT_6ParamsE --------------------------
	.section	.nv.shared._ZN7cutlass13device_kernelINS_4gemm6kernel13GemmUniversalIN4cute5tupleIJiiiiEEENS1_10collective13CollectiveMmaINS1_35MainloopSm100TmaUmmaWarpSpecializedILi8ELi2ELi4ENS5_IJNS4_1CILi2EEENSA_ILi1EEESC_EEEEENS5_IJNSA_ILi256EEENSA_ILi128EEENSA_ILi64EEEEEENS_6half_tENS5_IJlSC_lEEESJ_SK_NS4_8TiledMMAINS4_8MMA_AtomIJNS4_26SM100_MMA_F16BF16_2x1SM_SSISJ_SJ_fLi256ELi128ELNS4_4UMMA5MajorE0ELSP_0ELNSO_7ScaleInE0ELSQ_0EEEEEENS4_6LayoutINS5_IJSC_SC_SC_EEENS5_IJNSA_ILi0EEESV_SV_EEEEENS5_IJNS4_10UnderscoreESY_SY_EEEEENS4_18SM100_TMA_2SM_LOADENS4_14ComposedLayoutINS4_7SwizzleILi3ELi4ELi3EEENS4_18smem_ptr_flag_bitsILi16EEENST_INS5_IJNSA_ILi8EEESH_EEENS5_IJSH_SC_EEEEEEEvNS4_8identityES11_S1B_vS1C_EENS_8epilogue10collective18CollectiveEpilogueINS1E_23Sm100TmaWarpSpecializedILi4ELi2ELi32ELb1ELb0EEEJNS5_IJSG_SG_SH_EEENS5_IJNST_ISG_SC_EENST_INSA_ILi32EEESC_EEEEESJ_SK_SJ_SK_NS1E_6fusion15FusionCallbacksIS1I_NS1O_17LinearCombinationISJ_fSJ_fLNS_15FloatRoundStyleE2EEES1J_S1N_JEEENS4_5SM1004TMEM4LOAD26SM100_TMEM_LOAD_32dp32b32xENS4_13SM90_TMA_LOADENS12_INS13_ILi2ELi4ELi3EEES16_NST_INS5_IJS17_S1L_EEENS5_IJS1L_SC_EEEEEEENS4_39AutoVectorizingCopyWithAssumedAlignmentILi128EEENS4_14SM90_TMA_STOREES23_S25_S25_EEEvvEEEEvNT_6ParamsE,"aw",@nobits
	.sectionflags	@""
	.align	16
	.zero		1024


//--------------------- .nv.shared.reserved.0     --------------------------
	.section	.nv.shared.reserved.0,"aw",@nobits
	.weak		__nv_reservedSMEM_offset_0_alias
	.size		__nv_reservedSMEM_offset_0_alias, 0, 64
	.other		__nv_reservedSMEM_offset_0_alias,@"STO_CUDA_RESERVED_SHARED STV_DEFAULT"
__nv_reservedSMEM_offset_0_alias:
	.zero		0
.nv.shared.reserved.0:
	.zero		64
	.weak		__nv_reservedSMEM_tcgen05_partition
	.type		__nv_reservedSMEM_tcgen05_partition,@object
	.size		__nv_reservedSMEM_tcgen05_partition,(.L_0 - __nv_reservedSMEM_tcgen05_partition)
__nv_reservedSMEM_tcgen05_partition:
	.zero		32
.L_0:


//--------------------- .nv.global                --------------------------
	.section	.nv.global,"aw",@nobits
.nv.global:
	.type		_ZN39_INTERNAL_85e869ad_4_k_cu_ab991f65_27564cute1_E,@object
	.size		_ZN39_INTERNAL_85e869ad_4_k_cu_ab991f65_27564cute1_E,(_ZN39_INTERNAL_85e869ad_4_k_cu_ab991f65_27564cuda3std3__45__cpo6cbeginE - _ZN39_INTERNAL_85e869ad_4_k_cu_ab991f65_27564cute1_E)
_ZN39_INTERNAL_85e869ad_4_k_cu_ab991f65_27564cute1_E:
	.zero		1
	.type		_ZN39_INTERNAL_85e869ad_4_k_cu_ab991f65_27564cuda3std3__45__cpo6cbeginE,@object
	.size		_ZN39_INTERNAL_85e869ad_4_k_cu_ab991f65_27564cuda3std3__45__cpo6cbeginE,(_ZN39_INTERNAL_85e869ad_4_k_cu_ab991f65_27564cuda3std3__48in_placeE - _ZN39_INTERNAL_85e869ad_4_k_cu_ab991f65_27564cuda3std3__45__cpo6cbeginE)
_ZN39_INTERNAL_85e869ad_4_k_cu_ab991f65_27564cuda3std3__45__cpo6cbeginE:
	.zero		1
	.type		_ZN39_INTERNAL_85e869ad_4_k_cu_ab991f65_27564cuda3std3__48in_placeE,@object
	.size		_ZN39_INTERNAL_85e869ad_4_k_cu_ab991f65_27564cuda3std3__48in_placeE,(_ZN39_INTERNAL_85e869ad_4_k_cu_ab991f65_27564cuda3std6ranges3__45__cpo9iter_moveE - _ZN39_INTERNAL_85e869ad_4_k_cu_ab991f65_27564cuda3std3__48in_placeE)
_ZN39_INTERNAL_85e869ad_4_k_cu_ab991f65_27564cuda3std3__48in_placeE:
	.zero		1
	.type		_ZN39_INTERNAL_85e869ad_4_k_cu_ab991f65_27564cuda3std6ranges3__45__cpo9iter_moveE,@object
	.size		_ZN39_INTERNAL_85e869ad_4_k_cu_ab991f65_27564cuda3std6ranges3__45__cpo9iter_moveE,(_ZN39_INTERNAL_85e869ad_4_k_cu_ab991f65_27564cuda3std3__45__cpo5beginE - _ZN39_INTERNAL_85e869ad_4_k_cu_ab991f65_27564cuda3std6ranges3__45__cpo9iter_moveE)
_ZN39_INTERNAL_85e869ad_4_k_cu_ab991f65_27564cuda3std6ranges3__45__cpo9iter_moveE:
	.zero		1
	.type		_ZN39_INTERNAL_85e869ad_4_k_cu_ab991f65_27564cuda3std3__45__cpo5beginE,@object
	.size		_ZN39_INTERNAL_85e869ad_4_k_cu_ab991f65_27564cuda3std3__45__cpo5beginE,(_ZN39_INTERNAL_85e869ad_4_k_cu_ab991f65_27564cuda3std3__441_GLOBAL__N__85e869ad_4_k_cu_ab991f65_27566ignoreE - _ZN39_INTERNAL_85e869ad_4_k_cu_ab991f65_27564cuda3std3__45__cpo5beginE)
_ZN39_INTERNAL_85e869ad_4_k_cu_ab991f65_27564cuda3std3__45__cpo5beginE:
	.zero		1
	.type		_ZN39_INTERNAL_85e869ad_4_k_cu_ab991f65_27564cuda3std3__441_GLOBAL__N__85e869ad_4_k_cu_ab991f65_27566ignoreE,@object
	.size		_ZN39_INTERNAL_85e869ad_4_k_cu_ab991f65_27564cuda3std3__441_GLOBAL__N__85e869ad_4_k_cu_ab991f65_27566ignoreE,(_ZN39_INTERNAL_85e869ad_4_k_cu_ab991f65_27564cute7productE - _ZN39_INTERNAL_85e869ad_4_k_cu_ab991f65_27564cuda3std3__441_GLOBAL__N__85e869ad_4_k_cu_ab991f65_27566ignoreE)
_ZN39_INTERNAL_85e869ad_4_k_cu_ab991f65_27564cuda3std3__441_GLOBAL__N__85e869ad_4_k_cu_ab991f65_27566ignoreE:
	.zero		1
	.type		_ZN39_INTERNAL_85e869ad_4_k_cu_ab991f65_27564cute7productE,@object
	.size		_ZN39_INTERNAL_85e869ad_4_k_cu_ab991f65_27564cute7productE,(_ZN39_INTERNAL_85e869ad_4_k_cu_ab991f65_27564cuda3std3__45__cpo3endE - _ZN39_INTERNAL_85e869ad_4_k_cu_ab991f65_27564cute7productE)
_ZN39_INTERNAL_85e869ad_4_k_cu_ab991f65_27564cute7productE:
	.zero		1
	.type		_ZN39_INTERNAL_85e869ad_4_k_cu_ab991f65_27564cuda3std3__45__cpo3endE,@object
	.size		_ZN39_INTERNAL_85e869ad_4_k_cu_ab991f65_27564cuda3std3__45__cpo3endE,(_ZN39_INTERNAL_85e869ad_4_k_cu_ab991f65_27564cuda3std3__419piecewise_constructE - _ZN39_INTERNAL_85e869ad_4_k_cu_ab991f65_27564cuda3std3__45__cpo3endE)
_ZN39_INTERNAL_85e869ad_4_k_cu_ab991f65_27564cuda3std3__45__cpo3endE:
	.zero		1
	.type		_ZN39_INTERNAL_85e869ad_4_k_cu_ab991f65_27564cuda3std3__419piecewise_constructE,@object
	.size		_ZN39_INTERNAL_85e869ad_4_k_cu_ab991f65_27564cuda3std3__419piecewise_constructE,(_ZN39_INTERNAL_85e869ad_4_k_cu_ab991f65_27564cuda3std3__45__cpo4cendE - _ZN39_INTERNAL_85e869ad_4_k_cu_ab991f65_27564cuda3std3__419piecewise_constructE)
_ZN39_INTERNAL_85e869ad_4_k_cu_ab991f65_27564cuda3std3__419piecewise_constructE:
	.zero		1
	.type		_ZN39_INTERNAL_85e869ad_4_k_cu_ab991f65_27564cuda3std3__45__cpo4cendE,@object
	.size		_ZN39_INTERNAL_85e869ad_4_k_cu_ab991f65_27564cuda3std3__45__cpo4cendE,(_ZN39_INTERNAL_85e869ad_4_k_cu_ab991f65_27564cuda3std6ranges3__45__cpo4swapE - _ZN39_INTERNAL_85e869ad_4_k_cu_ab991f65_27564cuda3std3__45__cpo4cendE)
_ZN39_INTERNAL_85e869ad_4_k_cu_ab991f65_27564cuda3std3__45__cpo4cendE:
	.zero		1
	.type		_ZN39_INTERNAL_85e869ad_4_k_cu_ab991f65_27564cuda3std6ranges3__45__cpo4swapE,@object
	.size		_ZN39_INTERNAL_85e869ad_4_k_cu_ab991f65_27564cuda3std6ranges3__45__cpo4swapE,(.L_10 - _ZN39_INTERNAL_85e869ad_4_k_cu_ab991f65_27564cuda3std6ranges3__45__cpo4swapE)
_ZN39_INTERNAL_85e869ad_4_k_cu_ab991f65_27564cuda3std6ranges3__45__cpo4swapE:
	.zero		1
.L_10:


//--------------------- .nv.constant0._ZN7cutlass13device_kernelINS_4gemm6kernel13GemmUniversalIN4cute5tupleIJiiiiEEENS1_10collective13CollectiveMmaINS1_35MainloopSm100TmaUmmaWarpSpecializedILi8ELi2ELi4ENS5_IJNS4_1CILi2EEENSA_ILi1EEESC_EEEEENS5_IJNSA_ILi256EEENSA_ILi128EEENSA_ILi64EEEEEENS_6half_tENS5_IJlSC_lEEESJ_SK_NS4_8TiledMMAINS4_8MMA_AtomIJNS4_26SM100_MMA_F16BF16_2x1SM_SSISJ_SJ_fLi256ELi128ELNS4_4UMMA5MajorE0ELSP_0ELNSO_7ScaleInE0ELSQ_0EEEEEENS4_6LayoutINS5_IJSC_SC_SC_EEENS5_IJNSA_ILi0EEESV_SV_EEEEENS5_IJNS4_10UnderscoreESY_SY_EEEEENS4_18SM100_TMA_2SM_LOADENS4_14ComposedLayoutINS4_7SwizzleILi3ELi4ELi3EEENS4_18smem_ptr_flag_bitsILi16EEENST_INS5_IJNSA_ILi8EEESH_EEENS5_IJSH_SC_EEEEEEEvNS4_8identityES11_S1B_vS1C_EENS_8epilogue10collective18CollectiveEpilogueINS1E_23Sm100TmaWarpSpecializedILi4ELi2ELi32ELb1ELb0EEEJNS5_IJSG_SG_SH_EEENS5_IJNST_ISG_SC_EENST_INSA_ILi32EEESC_EEEEESJ_SK_SJ_SK_NS1E_6fusion15FusionCallbacksIS1I_NS1O_17LinearCombinationISJ_fSJ_fLNS_15FloatRoundStyleE2EEES1J_S1N_JEEENS4_5SM1004TMEM4LOAD26SM100_TMEM_LOAD_32dp32b32xENS4_13SM90_TMA_LOADENS12_INS13_ILi2ELi4ELi3EEES16_NST_INS5_IJS17_S1L_EEENS5_IJS1L_SC_EEEEEEENS4_39AutoVectorizingCopyWithAssumedAlignmentILi128EEENS4_14SM90_TMA_STOREES23_S25_S25_EEEvvEEEEvNT_6ParamsE --------------------------
	.section	.nv.constant0._ZN7cutlass13device_kernelINS_4gemm6kernel13GemmUniversalIN4cute5tupleIJiiiiEEENS1_10collective13CollectiveMmaINS1_35MainloopSm100TmaUmmaWarpSpecializedILi8ELi2ELi4ENS5_IJNS4_1CILi2EEENSA_ILi1EEESC_EEEEENS5_IJNSA_ILi256EEENSA_ILi128EEENSA_ILi64EEEEEENS_6half_tENS5_IJlSC_lEEESJ_SK_NS4_8TiledMMAINS4_8MMA_AtomIJNS4_26SM100_MMA_F16BF16_2x1SM_SSISJ_SJ_fLi256ELi128ELNS4_4UMMA5MajorE0ELSP_0ELNSO_7ScaleInE0ELSQ_0EEEEEENS4_6LayoutINS5_IJSC_SC_SC_EEENS5_IJNSA_ILi0EEESV_SV_EEEEENS5_IJNS4_10UnderscoreESY_SY_EEEEENS4_18SM100_TMA_2SM_LOADENS4_14ComposedLayoutINS4_7SwizzleILi3ELi4ELi3EEENS4_18smem_ptr_flag_bitsILi16EEENST_INS5_IJNSA_ILi8EEESH_EEENS5_IJSH_SC_EEEEEEEvNS4_8identityES11_S1B_vS1C_EENS_8epilogue10collective18CollectiveEpilogueINS1E_23Sm100TmaWarpSpecializedILi4ELi2ELi32ELb1ELb0EEEJNS5_IJSG_SG_SH_EEENS5_IJNST_ISG_SC_EENST_INSA_ILi32EEESC_EEEEESJ_SK_SJ_SK_NS1E_6fusion15FusionCallbacksIS1I_NS1O_17LinearCombinationISJ_fSJ_fLNS_15FloatRoundStyleE2EEES1J_S1N_JEEENS4_5SM1004TMEM4LOAD26SM100_TMEM_LOAD_32dp32b32xENS4_13SM90_TMA_LOADENS12_INS13_ILi2ELi4ELi3EEES16_NST_INS5_IJS17_S1L_EEENS5_IJS1L_SC_EEEEEEENS4_39AutoVectorizingCopyWithAssumedAlignmentILi128EEENS4_14SM90_TMA_STOREES23_S25_S25_EEEvvEEEEvNT_6ParamsE,"a",@progbits
	.sectionflags	@""
	.align	4
.nv.constant0._ZN7cutlass13device_kernelINS_4gemm6kernel13GemmUniversalIN4cute5tupleIJiiiiEEENS1_10collective13CollectiveMmaINS1_35MainloopSm100TmaUmmaWarpSpecializedILi8ELi2ELi4ENS5_IJNS4_1CILi2EEENSA_ILi1EEESC_EEEEENS5_IJNSA_ILi256EEENSA_ILi128EEENSA_ILi64EEEEEENS_6half_tENS5_IJlSC_lEEESJ_SK_NS4_8TiledMMAINS4_8MMA_AtomIJNS4_26SM100_MMA_F16BF16_2x1SM_SSISJ_SJ_fLi256ELi128ELNS4_4UMMA5MajorE0ELSP_0ELNSO_7ScaleInE0ELSQ_0EEEEEENS4_6LayoutINS5_IJSC_SC_SC_EEENS5_IJNSA_ILi0EEESV_SV_EEEEENS5_IJNS4_10UnderscoreESY_SY_EEEEENS4_18SM100_TMA_2SM_LOADENS4_14ComposedLayoutINS4_7SwizzleILi3ELi4ELi3EEENS4_18smem_ptr_flag_bitsILi16EEENST_INS5_IJNSA_ILi8EEESH_EEENS5_IJSH_SC_EEEEEEEvNS4_8identityES11_S1B_vS1C_EENS_8epilogue10collective18CollectiveEpilogueINS1E_23Sm100TmaWarpSpecializedILi4ELi2ELi32ELb1ELb0EEEJNS5_IJSG_SG_SH_EEENS5_IJNST_ISG_SC_EENST_INSA_ILi32EEESC_EEEEESJ_SK_SJ_SK_NS1E_6fusion15FusionCallbacksIS1I_NS1O_17LinearCombinationISJ_fSJ_fLNS_15FloatRoundStyleE2EEES1J_S1N_JEEENS4_5SM1004TMEM4LOAD26SM100_TMEM_LOAD_32dp32b32xENS4_13SM90_TMA_LOADENS12_INS13_ILi2ELi4ELi3EEES16_NST_INS5_IJS17_S1L_EEENS5_IJS1L_SC_EEEEEEENS4_39AutoVectorizingCopyWithAssumedAlignmentILi128EEENS4_14SM90_TMA_STOREES23_S25_S25_EEEvvEEEEvNT_6ParamsE:
	.zero		2944


//--------------------- SYMBOLS --------------------------

	.type		.nv.reservedSmem.offset0,@object
	.size		.nv.reservedSmem.offset0,0x4
	.type		.nv.reservedSmem.cap,@object
	.size		.nv.reservedSmem.cap,0x4
	.type		__assertfail,@function
